	.target	sm_100a

	.elftype	@"ET_EXEC"


//--------------------- .note.nv.tkinfo           --------------------------
	.section	.note.nv.tkinfo,"",@"SHT_NOTE"
	.sectionflags	@"SHF_NOTE_NV_TKINFO"
	.tkinfo
        /*0018*/ 	.word	0x00000002
        /*0030*/ 	.string	""
        /*0030*/ 	.string	"ptxas"
        /*0030*/ 	.string	"Cuda compilation tools, release 13.0, V13.0.88"
        /*0030*/ 	.string	"Build cuda_13.0.r13.0/compiler.36424714_0"
        /*0030*/ 	.string	"-arch sm_100a -m 64 "



//--------------------- .note.nv.cuinfo           --------------------------
	.section	.note.nv.cuinfo,"",@"SHT_NOTE"
	.sectionflags	@"SHF_NOTE_NV_CUINFO"
        /*0018*/ 	.short	0x0002
        /*001a*/ 	.short	0x0064
        /*001c*/ 	.short	0x0082
	.zero		2


//--------------------- .nv.info                  --------------------------
	.section	.nv.info,"",@"SHT_CUDA_INFO"
	.align	4


	//----- nvinfo : EIATTR_REGCOUNT
	.align		4
        /*0000*/ 	.byte	0x04, 0x2f
        /*0002*/ 	.short	(.L_20 - .L_19)
	.align		4
.L_19:
        /*0004*/ 	.word	index@(_ZN7cutlass13device_kernelINS_4gemm6kernel13GemmUniversalIN4cute5tupleIJiiiiEEENS1_10collective13CollectiveMmaINS1_35MainloopSm100TmaUmmaWarpSpecializedILi7ELi2ELi2ENS5_IJNS4_1CILi1EEENSA_ILi8EEESB_EEEEENS5_IJNSA_ILi128EEENSA_ILi256EEENSA_ILi64EEEEEENS_12float_e5m2_tENS5_IJlSB_lEEESJ_SK_NS4_8TiledMMAINS4_8MMA_AtomIJNS4_10MMA_TraitsINS4_19SM100_MMA_F8F6F4_SSEJSJ_SJ_fSF_SG_NS4_17integral_constantINS4_4UMMA5MajorELSR_0EEESS_NSP_INSQ_7ScaleInELST_0EEESU_EEEEEENS4_6LayoutINS5_IJSB_SB_SB_EEENS5_IJNSA_ILi0EEESZ_SZ_EEEEENS5_IJNS4_10UnderscoreES12_S12_EEEEENS4_23SM90_TMA_LOAD_MULTICASTENS4_14ComposedLayoutINS4_7SwizzleILi2ELi4ELi3EEENS4_18smem_ptr_flag_bitsILi8EEENSX_INS5_IJSC_SH_EEENS5_IJSH_SB_EEEEEEEvNS4_8identityENS4_13SM90_TMA_LOADES1E_vS1F_EENS_8epilogue10collective18CollectiveEpilogueINS1I_23Sm100TmaWarpSpecializedILi4ELi2ELi64ELb0ELb0EEEJSI_NS5_IJNSX_ISF_SB_EENSX_ISH_SB_EEEEESJ_SK_SJ_SK_NS1I_6fusion15FusionCallbacksIS1M_NS1Q_17LinearCombinationISJ_fSJ_fLNS_15FloatRoundStyleE2EEESI_S1P_JEEENS4_5SM1004TMEM4LOAD26SM100_TMEM_LOAD_32dp32b64xES1G_S1E_NS4_39AutoVectorizingCopyWithAssumedAlignmentILi128EEENS4_14SM90_TMA_STOREES1E_S21_S21_EEEvvEEEEvNT_6ParamsE)
        /*0008*/ 	.word	0x000000ce


	//----- nvinfo : EIATTR_FRAME_SIZE
	.align		4
.L_20:
        /*000c*/ 	.byte	0x04, 0x11
        /*000e*/ 	.short	(.L_22 - .L_21)
	.align		4
.L_21:
        /*0010*/ 	.word	index@($__internal_2_$__cuda_sm10x_tcgen05_guardrail_trap_unallocated_columns_being_dealloced)
        /*0014*/ 	.word	0x00000000


	//----- nvinfo : EIATTR_FRAME_SIZE
	.align		4
.L_22:
        /*0018*/ 	.byte	0x04, 0x11
        /*001a*/ 	.short	(.L_24 - .L_23)
	.align		4
.L_23:
        /*001c*/ 	.word	index@($__internal_1_$__cuda_sm10x_tcgen05_guardrail_trap_phase_invalid_during_alloc)
        /*0020*/ 	.word	0x00000000


	//----- nvinfo : EIATTR_FRAME_SIZE
	.align		4
.L_24:
        /*0024*/ 	.byte	0x04, 0x11
        /*0026*/ 	.short	(.L_26 - .L_25)
	.align		4
.L_25:
        /*0028*/ 	.word	index@($__internal_0_$__cuda_sm10x_tcgen05_guardrail_trap_col_being_dealloced_not_returned_by_alloc)
        /*002c*/ 	.word	0x00000000


	//----- nvinfo : EIATTR_FRAME_SIZE
	.align		4
.L_26:
        /*0030*/ 	.byte	0x04, 0x11
        /*0032*/ 	.short	(.L_28 - .L_27)
	.align		4
.L_27:
        /*0034*/ 	.word	index@(_ZN7cutlass13device_kernelINS_4gemm6kernel13GemmUniversalIN4cute5tupleIJiiiiEEENS1_10collective13CollectiveMmaINS1_35MainloopSm100TmaUmmaWarpSpecializedILi7ELi2ELi2ENS5_IJNS4_1CILi1EEENSA_ILi8EEESB_EEEEENS5_IJNSA_ILi128EEENSA_ILi256EEENSA_ILi64EEEEEENS_12float_e5m2_tENS5_IJlSB_lEEESJ_SK_NS4_8TiledMMAINS4_8MMA_AtomIJNS4_10MMA_TraitsINS4_19SM100_MMA_F8F6F4_SSEJSJ_SJ_fSF_SG_NS4_17integral_constantINS4_4UMMA5MajorELSR_0EEESS_NSP_INSQ_7ScaleInELST_0EEESU_EEEEEENS4_6LayoutINS5_IJSB_SB_SB_EEENS5_IJNSA_ILi0EEESZ_SZ_EEEEENS5_IJNS4_10UnderscoreES12_S12_EEEEENS4_23SM90_TMA_LOAD_MULTICASTENS4_14ComposedLayoutINS4_7SwizzleILi2ELi4ELi3EEENS4_18smem_ptr_flag_bitsILi8EEENSX_INS5_IJSC_SH_EEENS5_IJSH_SB_EEEEEEEvNS4_8identityENS4_13SM90_TMA_LOADES1E_vS1F_EENS_8epilogue10collective18CollectiveEpilogueINS1I_23Sm100TmaWarpSpecializedILi4ELi2ELi64ELb0ELb0EEEJSI_NS5_IJNSX_ISF_SB_EENSX_ISH_SB_EEEEESJ_SK_SJ_SK_NS1I_6fusion15FusionCallbacksIS1M_NS1Q_17LinearCombinationISJ_fSJ_fLNS_15FloatRoundStyleE2EEESI_S1P_JEEENS4_5SM1004TMEM4LOAD26SM100_TMEM_LOAD_32dp32b64xES1G_S1E_NS4_39AutoVectorizingCopyWithAssumedAlignmentILi128EEENS4_14SM90_TMA_STOREES1E_S21_S21_EEEvvEEEEvNT_6ParamsE)
        /*0038*/ 	.word	0x00000000


	//----- nvinfo : EIATTR_MIN_STACK_SIZE
	.align		4
.L_28:
        /*003c*/ 	.byte	0x04, 0x12
        /*003e*/ 	.short	(.L_30 - .L_29)
	.align		4
.L_29:
        /*0040*/ 	.word	index@(_ZN7cutlass13device_kernelINS_4gemm6kernel13GemmUniversalIN4cute5tupleIJiiiiEEENS1_10collective13CollectiveMmaINS1_35MainloopSm100TmaUmmaWarpSpecializedILi7ELi2ELi2ENS5_IJNS4_1CILi1EEENSA_ILi8EEESB_EEEEENS5_IJNSA_ILi128EEENSA_ILi256EEENSA_ILi64EEEEEENS_12float_e5m2_tENS5_IJlSB_lEEESJ_SK_NS4_8TiledMMAINS4_8MMA_AtomIJNS4_10MMA_TraitsINS4_19SM100_MMA_F8F6F4_SSEJSJ_SJ_fSF_SG_NS4_17integral_constantINS4_4UMMA5MajorELSR_0EEESS_NSP_INSQ_7ScaleInELST_0EEESU_EEEEEENS4_6LayoutINS5_IJSB_SB_SB_EEENS5_IJNSA_ILi0EEESZ_SZ_EEEEENS5_IJNS4_10UnderscoreES12_S12_EEEEENS4_23SM90_TMA_LOAD_MULTICASTENS4_14ComposedLayoutINS4_7SwizzleILi2ELi4ELi3EEENS4_18smem_ptr_flag_bitsILi8EEENSX_INS5_IJSC_SH_EEENS5_IJSH_SB_EEEEEEEvNS4_8identityENS4_13SM90_TMA_LOADES1E_vS1F_EENS_8epilogue10collective18CollectiveEpilogueINS1I_23Sm100TmaWarpSpecializedILi4ELi2ELi64ELb0ELb0EEEJSI_NS5_IJNSX_ISF_SB_EENSX_ISH_SB_EEEEESJ_SK_SJ_SK_NS1I_6fusion15FusionCallbacksIS1M_NS1Q_17LinearCombinationISJ_fSJ_fLNS_15FloatRoundStyleE2EEESI_S1P_JEEENS4_5SM1004TMEM4LOAD26SM100_TMEM_LOAD_32dp32b64xES1G_S1E_NS4_39AutoVectorizingCopyWithAssumedAlignmentILi128EEENS4_14SM90_TMA_STOREES1E_S21_S21_EEEvvEEEEvNT_6ParamsE)
        /*0044*/ 	.word	0x00000000
.L_30:


//--------------------- .nv.compat                --------------------------
	.section	.nv.compat,"",@"SHT_CUDA_COMPAT_INFO"
	.align	4
        /*0000*/ 	.byte	0x02, 0x09, 0x01, 0x00, 0x02, 0x02, 0x02, 0x00, 0x02, 0x05, 0x05, 0x00, 0x03, 0x07, 0x01, 0x01
        /*0010*/ 	.byte	0x02, 0x03, 0x01, 0x00, 0x02, 0x06, 0x01, 0x00, 0x04, 0x0b, 0x08, 0x00, 0x09, 0x00, 0x00, 0x00
        /*0020*/ 	.byte	0x00, 0x00, 0x00, 0x00


//--------------------- .nv.info._ZN7cutlass13device_kernelINS_4gemm6kernel13GemmUniversalIN4cute5tupleIJiiiiEEENS1_10collective13CollectiveMmaINS1_35MainloopSm100TmaUmmaWarpSpecializedILi7ELi2ELi2ENS5_IJNS4_1CILi1EEENSA_ILi8EEESB_EEEEENS5_IJNSA_ILi128EEENSA_ILi256EEENSA_ILi64EEEEEENS_12float_e5m2_tENS5_IJlSB_lEEESJ_SK_NS4_8TiledMMAINS4_8MMA_AtomIJNS4_10MMA_TraitsINS4_19SM100_MMA_F8F6F4_SSEJSJ_SJ_fSF_SG_NS4_17integral_constantINS4_4UMMA5MajorELSR_0EEESS_NSP_INSQ_7ScaleInELST_0EEESU_EEEEEENS4_6LayoutINS5_IJSB_SB_SB_EEENS5_IJNSA_ILi0EEESZ_SZ_EEEEENS5_IJNS4_10UnderscoreES12_S12_EEEEENS4_23SM90_TMA_LOAD_MULTICASTENS4_14ComposedLayoutINS4_7SwizzleILi2ELi4ELi3EEENS4_18smem_ptr_flag_bitsILi8EEENSX_INS5_IJSC_SH_EEENS5_IJSH_SB_EEEEEEEvNS4_8identityENS4_13SM90_TMA_LOADES1E_vS1F_EENS_8epilogue10collective18CollectiveEpilogueINS1I_23Sm100TmaWarpSpecializedILi4ELi2ELi64ELb0ELb0EEEJSI_NS5_IJNSX_ISF_SB_EENSX_ISH_SB_EEEEESJ_SK_SJ_SK_NS1I_6fusion15FusionCallbacksIS1M_NS1Q_17LinearCombinationISJ_fSJ_fLNS_15FloatRoundStyleE2EEESI_S1P_JEEENS4_5SM1004TMEM4LOAD26SM100_TMEM_LOAD_32dp32b64xES1G_S1E_NS4_39AutoVectorizingCopyWithAssumedAlignmentILi128EEENS4_14SM90_TMA_STOREES1E_S21_S21_EEEvvEEEEvNT_6ParamsE --------------------------
	.section	.nv.info._ZN7cutlass13device_kernelINS_4gemm6kernel13GemmUniversalIN4cute5tupleIJiiiiEEENS1_10collective13CollectiveMmaINS1_35MainloopSm100TmaUmmaWarpSpecializedILi7ELi2ELi2ENS5_IJNS4_1CILi1EEENSA_ILi8EEESB_EEEEENS5_IJNSA_ILi128EEENSA_ILi256EEENSA_ILi64EEEEEENS_12float_e5m2_tENS5_IJlSB_lEEESJ_SK_NS4_8TiledMMAINS4_8MMA_AtomIJNS4_10MMA_TraitsINS4_19SM100_MMA_F8F6F4_SSEJSJ_SJ_fSF_SG_NS4_17integral_constantINS4_4UMMA5MajorELSR_0EEESS_NSP_INSQ_7ScaleInELST_0EEESU_EEEEEENS4_6LayoutINS5_IJSB_SB_SB_EEENS5_IJNSA_ILi0EEESZ_SZ_EEEEENS5_IJNS4_10UnderscoreES12_S12_EEEEENS4_23SM90_TMA_LOAD_MULTICASTENS4_14ComposedLayoutINS4_7SwizzleILi2ELi4ELi3EEENS4_18smem_ptr_flag_bitsILi8EEENSX_INS5_IJSC_SH_EEENS5_IJSH_SB_EEEEEEEvNS4_8identityENS4_13SM90_TMA_LOADES1E_vS1F_EENS_8epilogue10collective18CollectiveEpilogueINS1I_23Sm100TmaWarpSpecializedILi4ELi2ELi64ELb0ELb0EEEJSI_NS5_IJNSX_ISF_SB_EENSX_ISH_SB_EEEEESJ_SK_SJ_SK_NS1I_6fusion15FusionCallbacksIS1M_NS1Q_17LinearCombinationISJ_fSJ_fLNS_15FloatRoundStyleE2EEESI_S1P_JEEENS4_5SM1004TMEM4LOAD26SM100_TMEM_LOAD_32dp32b64xES1G_S1E_NS4_39AutoVectorizingCopyWithAssumedAlignmentILi128EEENS4_14SM90_TMA_STOREES1E_S21_S21_EEEvvEEEEvNT_6ParamsE,"",@"SHT_CUDA_INFO"
	.sectionflags	@""
	.align	4


	//----- nvinfo : EIATTR_CUDA_API_VERSION
	.align		4
        /*0000*/ 	.byte	0x04, 0x37
        /*0002*/ 	.short	(.L_32 - .L_31)
.L_31:
        /*0004*/ 	.word	0x00000082


	//----- nvinfo : EIATTR_KPARAM_INFO
	.align		4
.L_32:
        /*0008*/ 	.byte	0x04, 0x17
        /*000a*/ 	.short	(.L_34 - .L_33)
.L_33:
        /*000c*/ 	.word	0x00000000
        /*0010*/ 	.short	0x0000
        /*0012*/ 	.short	0x0000
        /*0014*/ 	.byte	0x00, 0xf0, 0x01, 0x20


	//----- nvinfo : EIATTR_AT_ENTRY_FRAGMENTS
	.align		4
.L_34:
        /*0018*/ 	.byte	0x04, 0x4f
        /*001a*/ 	.short	(.L_36 - .L_35)


	//   ....[0]....
.L_35:
        /*001c*/ 	.word	0x00000006


	//----- nvinfo : EIATTR_RESERVED_SMEM_USED
	.align		4
.L_36:
        /*0020*/ 	.byte	0x01, 0x41
	.zero		2


	//----- nvinfo : EIATTR_SPARSE_MMA_MASK
	.align		4
        /*0024*/ 	.byte	0x03, 0x50
        /*0026*/ 	.short	0x0000


	//----- nvinfo : EIATTR_TCGEN05_1CTA_USED
	.align		4
        /*0028*/ 	.byte	0x01, 0x51
	.zero		2


	//----- nvinfo : EIATTR_MAXREG_COUNT
	.align		4
        /*002c*/ 	.byte	0x03, 0x1b
        /*002e*/ 	.short	0x00ff


	//----- nvinfo : EIATTR_NUM_BARRIERS
	.align		4
        /*0030*/ 	.byte	0x02, 0x4c
        /*0032*/ 	.byte	0x07
	.zero		1


	//----- nvinfo : EIATTR_EXTERNS
	.align		4
        /*0034*/ 	.byte	0x04, 0x0f
        /*0036*/ 	.short	(.L_38 - .L_37)


	//   ....[0]....
	.align		4
.L_37:
        /*0038*/ 	.word	index@(__assertfail)


	//----- nvinfo : EIATTR_MERCURY_ISA_VERSION
	.align		4
.L_38:
        /*003c*/ 	.byte	0x03, 0x5f
        /*003e*/ 	.short	0x0101


	//----- nvinfo : EIATTR_INT_WARP_WIDE_INSTR_OFFSETS
	.align		4
        /*0040*/ 	.byte	0x04, 0x31
        /*0042*/ 	.short	(.L_40 - .L_39)


	//   ....[0]....
.L_39:
        /*0044*/ 	.word	0x00003db0


	//   ....[1]....
        /*0048*/ 	.word	0x00003dd0


	//   ....[2]....
        /*004c*/ 	.word	0x00003e00


	//   ....[3]....
        /*0050*/ 	.word	0x00004980


	//   ....[4]....
        /*0054*/ 	.word	0x000049f0


	//   ....[5]....
        /*0058*/ 	.word	0x00004ac0


	//   ....[6]....
        /*005c*/ 	.word	0x00004b40


	//   ....[7]....
        /*0060*/ 	.word	0x00004c30


	//   ....[8]....
        /*0064*/ 	.word	0x00004cb0


	//   ....[9]....
        /*0068*/ 	.word	0x00004d90


	//   ....[10]....
        /*006c*/ 	.word	0x00004e40


	//----- nvinfo : EIATTR_COOP_GROUP_MASK_REGIDS
	.align		4
.L_40:
        /*0070*/ 	.byte	0x04, 0x29
        /*0072*/ 	.short	(.L_42 - .L_41)


	//   ....[0]....
.L_41:
        /*0074*/ 	.word	0xffffffff


	//   ....[1]....
        /*0078*/ 	.word	0xffffffff


	//   ....[2]....
        /*007c*/ 	.word	0xffffffff


	//   ....[3]....
        /*0080*/ 	.word	0xffffffff


	//   ....[4]....
        /*0084*/ 	.word	0xffffffff


	//   ....[5]....
        /*0088*/ 	.word	0xffffffff


	//   ....[6]....
        /*008c*/ 	.word	0xffffffff


	//   ....[7]....
        /*0090*/ 	.word	0xffffffff


	//   ....[8]....
        /*0094*/ 	.word	0xffffffff


	//   ....[9]....
        /*0098*/ 	.word	0xffffffff


	//   ....[10]....
        /*009c*/ 	.word	0xffffffff


	//   ....[11]....
        /*00a0*/ 	.word	0xffffffff


	//   ....[12]....
        /*00a4*/ 	.word	0xffffffff


	//   ....[13]....
        /*00a8*/ 	.word	0xffffffff


	//----- nvinfo : EIATTR_COOP_GROUP_INSTR_OFFSETS
	.align		4
.L_42:
        /*00ac*/ 	.byte	0x04, 0x28
        /*00ae*/ 	.short	(.L_44 - .L_43)


	//   ....[0]....
.L_43:
        /*00b0*/ 	.word	0x00000080


	//   ....[1]....
        /*00b4*/ 	.word	0x000004f0


	//   ....[2]....
        /*00b8*/ 	.word	0x00000700


	//   ....[3]....
        /*00bc*/ 	.word	0x000008a0


	//   ....[4]....
        /*00c0*/ 	.word	0x000009a0


	//   ....[5]....
        /*00c4*/ 	.word	0x00000b10


	//   ....[6]....
        /*00c8*/ 	.word	0x00000c70


	//   ....[7]....
        /*00cc*/ 	.word	0x00000e20


	//   ....[8]....
        /*00d0*/ 	.word	0x00002170


	//   ....[9]....
        /*00d4*/ 	.word	0x00003200


	//   ....[10]....
        /*00d8*/ 	.word	0x00003410


	//   ....[11]....
        /*00dc*/ 	.word	0x00003440


	//   ....[12]....
        /*00e0*/ 	.word	0x00003c90


	//   ....[13]....
        /*00e4*/ 	.word	0x00003ec0


	//----- nvinfo : EIATTR_VRC_CTA_INIT_COUNT
	.align		4
.L_44:
        /*00e8*/ 	.byte	0x02, 0x4a
        /*00ea*/ 	.byte	0x80
	.zero		1


	//----- nvinfo : EIATTR_SYSCALL_OFFSETS
	.align		4
        /*00ec*/ 	.byte	0x04, 0x46
        /*00ee*/ 	.short	(.L_46 - .L_45)


	//   ....[0]....
.L_45:
        /*00f0*/ 	.word	0x00005ac0


	//   ....[1]....
        /*00f4*/ 	.word	0x00005c00


	//   ....[2]....
        /*00f8*/ 	.word	0x00006490


	//   ....[3]....
        /*00fc*/ 	.word	0x00007ab0


	//   ....[4]....
        /*0100*/ 	.word	0x00009060


	//   ....[5]....
        /*0104*/ 	.word	0x0000a630


	//----- nvinfo : EIATTR_MBARRIER_INSTR_OFFSETS
	.align		4
.L_46:
        /*0108*/ 	.byte	0x04, 0x39
        /*010a*/ 	.short	(.L_48 - .L_47)


	//   ....[0]....
.L_47:
        /*010c*/ 	.word	0x00000610
        /*0110*/ 	.word	0x000000ff
        /*0114*/ 	.word	0x00000000
        /*0118*/ 	.short	0x0100
        /*011a*/ 	.byte	0x04
	.zero		1


	//   ....[1]....
        /*011c*/ 	.word	0x00000620
        /*0120*/ 	.word	0x000000ff
        /*0124*/ 	.word	0x00000038
        /*0128*/ 	.short	0x0100
        /*012a*/ 	.byte	0x04
	.zero		1


	//   ....[2]....
        /*012c*/ 	.word	0x00000630
        /*0130*/ 	.word	0x000000ff
        /*0134*/ 	.word	0x00000008
        /*0138*/ 	.short	0x0100
        /*013a*/ 	.byte	0x04
	.zero		1


	//   ....[3]....
        /*013c*/ 	.word	0x00000640
        /*0140*/ 	.word	0x000000ff
        /*0144*/ 	.word	0x00000040
        /*0148*/ 	.short	0x0100
        /*014a*/ 	.byte	0x04
	.zero		1


	//   ....[4]....
        /*014c*/ 	.word	0x00000650
        /*0150*/ 	.word	0x000000ff
        /*0154*/ 	.word	0x00000010
        /*0158*/ 	.short	0x0100
        /*015a*/ 	.byte	0x04
	.zero		1


	//   ....[5]....
        /*015c*/ 	.word	0x00000660
        /*0160*/ 	.word	0x000000ff
        /*0164*/ 	.word	0x00000048
        /*0168*/ 	.short	0x0100
        /*016a*/ 	.byte	0x04
	.zero		1


	//   ....[6]....
        /*016c*/ 	.word	0x00000670
        /*0170*/ 	.word	0x000000ff
        /*0174*/ 	.word	0x00000018
        /*0178*/ 	.short	0x0100
        /*017a*/ 	.byte	0x04
	.zero		1


	//   ....[7]....
        /*017c*/ 	.word	0x00000680
        /*0180*/ 	.word	0x000000ff
        /*0184*/ 	.word	0x00000050
        /*0188*/ 	.short	0x0100
        /*018a*/ 	.byte	0x04
	.zero		1


	//   ....[8]....
        /*018c*/ 	.word	0x00000690
        /*0190*/ 	.word	0x000000ff
        /*0194*/ 	.word	0x00000020
        /*0198*/ 	.short	0x0100
        /*019a*/ 	.byte	0x04
	.zero		1


	//   ....[9]....
        /*019c*/ 	.word	0x000006a0
        /*01a0*/ 	.word	0x000000ff
        /*01a4*/ 	.word	0x00000058
        /*01a8*/ 	.short	0x0100
        /*01aa*/ 	.byte	0x04
	.zero		1


	//   ....[10]....
        /*01ac*/ 	.word	0x000006b0
        /*01b0*/ 	.word	0x000000ff
        /*01b4*/ 	.word	0x00000028
        /*01b8*/ 	.short	0x0100
        /*01ba*/ 	.byte	0x04
	.zero		1


	//   ....[11]....
        /*01bc*/ 	.word	0x000006c0
        /*01c0*/ 	.word	0x000000ff
        /*01c4*/ 	.word	0x00000060
        /*01c8*/ 	.short	0x0100
        /*01ca*/ 	.byte	0x04
	.zero		1


	//   ....[12]....
        /*01cc*/ 	.word	0x000006d0
        /*01d0*/ 	.word	0x000000ff
        /*01d4*/ 	.word	0x00000030
        /*01d8*/ 	.short	0x0100
        /*01da*/ 	.byte	0x04
	.zero		1


	//   ....[13]....
        /*01dc*/ 	.word	0x000006e0
        /*01e0*/ 	.word	0x000000ff
        /*01e4*/ 	.word	0x00000068
        /*01e8*/ 	.short	0x0100
        /*01ea*/ 	.byte	0x04
	.zero		1


	//   ....[14]....
        /*01ec*/ 	.word	0x00000810
        /*01f0*/ 	.word	0x000000ff
        /*01f4*/ 	.word	0x00000070
        /*01f8*/ 	.short	0x0100
        /*01fa*/ 	.byte	0x04
	.zero		1


	//   ....[15]....
        /*01fc*/ 	.word	0x00000820
        /*0200*/ 	.word	0x000000ff
        /*0204*/ 	.word	0x00000090
        /*0208*/ 	.short	0x0100
        /*020a*/ 	.byte	0x04
	.zero		1


	//   ....[16]....
        /*020c*/ 	.word	0x00000830
        /*0210*/ 	.word	0x000000ff
        /*0214*/ 	.word	0x00000078
        /*0218*/ 	.short	0x0100
        /*021a*/ 	.byte	0x04
	.zero		1


	//   ....[17]....
        /*021c*/ 	.word	0x00000840
        /*0220*/ 	.word	0x000000ff
        /*0224*/ 	.word	0x00000098
        /*0228*/ 	.short	0x0100
        /*022a*/ 	.byte	0x04
	.zero		1


	//   ....[18]....
        /*022c*/ 	.word	0x00000850
        /*0230*/ 	.word	0x000000ff
        /*0234*/ 	.word	0x00000080
        /*0238*/ 	.short	0x0100
        /*023a*/ 	.byte	0x04
	.zero		1


	//   ....[19]....
        /*023c*/ 	.word	0x00000860
        /*0240*/ 	.word	0x000000ff
        /*0244*/ 	.word	0x000000a0
        /*0248*/ 	.short	0x0100
        /*024a*/ 	.byte	0x04
	.zero		1


	//   ....[20]....
        /*024c*/ 	.word	0x00000870
        /*0250*/ 	.word	0x000000ff
        /*0254*/ 	.word	0x00000088
        /*0258*/ 	.short	0x0100
        /*025a*/ 	.byte	0x04
	.zero		1


	//   ....[21]....
        /*025c*/ 	.word	0x00000880
        /*0260*/ 	.word	0x000000ff
        /*0264*/ 	.word	0x000000a8
        /*0268*/ 	.short	0x0100
        /*026a*/ 	.byte	0x04
	.zero		1


	//   ....[22]....
        /*026c*/ 	.word	0x00000970
        /*0270*/ 	.word	0x000000ff
        /*0274*/ 	.word	0x000000b0
        /*0278*/ 	.short	0x0100
        /*027a*/ 	.byte	0x06
	.zero		1


	//   ....[23]....
        /*027c*/ 	.word	0x00000980
        /*0280*/ 	.word	0x000000ff
        /*0284*/ 	.word	0x000000b8
        /*0288*/ 	.short	0x0100
        /*028a*/ 	.byte	0x06
	.zero		1


	//   ....[24]....
        /*028c*/ 	.word	0x00000ac0
        /*0290*/ 	.word	0x000000ff
        /*0294*/ 	.word	0x000000c0
        /*0298*/ 	.short	0x0100
        /*029a*/ 	.byte	0x06
	.zero		1


	//   ....[25]....
        /*029c*/ 	.word	0x00000ad0
        /*02a0*/ 	.word	0x000000ff
        /*02a4*/ 	.word	0x000000d0
        /*02a8*/ 	.short	0x0100
        /*02aa*/ 	.byte	0x06
	.zero		1


	//   ....[26]....
        /*02ac*/ 	.word	0x00000ae0
        /*02b0*/ 	.word	0x000000ff
        /*02b4*/ 	.word	0x000000c8
        /*02b8*/ 	.short	0x0100
        /*02ba*/ 	.byte	0x06
	.zero		1


	//   ....[27]....
        /*02bc*/ 	.word	0x00000af0
        /*02c0*/ 	.word	0x000000ff
        /*02c4*/ 	.word	0x000000d8
        /*02c8*/ 	.short	0x0100
        /*02ca*/ 	.byte	0x06
	.zero		1


	//   ....[28]....
        /*02cc*/ 	.word	0x00000c20
        /*02d0*/ 	.word	0x000000ff
        /*02d4*/ 	.word	0x000000e0
        /*02d8*/ 	.short	0x0100
        /*02da*/ 	.byte	0x04
	.zero		1


	//   ....[29]....
        /*02dc*/ 	.word	0x00000c30
        /*02e0*/ 	.word	0x000000ff
        /*02e4*/ 	.word	0x000000f0
        /*02e8*/ 	.short	0x0100
        /*02ea*/ 	.byte	0x04
	.zero		1


	//   ....[30]....
        /*02ec*/ 	.word	0x00000c40
        /*02f0*/ 	.word	0x000000ff
        /*02f4*/ 	.word	0x000000e8
        /*02f8*/ 	.short	0x0100
        /*02fa*/ 	.byte	0x04
	.zero		1


	//   ....[31]....
        /*02fc*/ 	.word	0x00000c50
        /*0300*/ 	.word	0x000000ff
        /*0304*/ 	.word	0x000000f8
        /*0308*/ 	.short	0x0100
        /*030a*/ 	.byte	0x04
	.zero		1


	//   ....[32]....
        /*030c*/ 	.word	0x00000d40
        /*0310*/ 	.word	0x000000ff
        /*0314*/ 	.word	0x00000100
        /*0318*/ 	.short	0x0100
        /*031a*/ 	.byte	0x04
	.zero		1


	//   ....[33]....
        /*031c*/ 	.word	0x00000d50
        /*0320*/ 	.word	0x000000ff
        /*0324*/ 	.word	0x00000110
        /*0328*/ 	.short	0x0100
        /*032a*/ 	.byte	0x04
	.zero		1


	//   ....[34]....
        /*032c*/ 	.word	0x00000d60
        /*0330*/ 	.word	0x000000ff
        /*0334*/ 	.word	0x00000108
        /*0338*/ 	.short	0x0100
        /*033a*/ 	.byte	0x04
	.zero		1


	//   ....[35]....
        /*033c*/ 	.word	0x00000d70
        /*0340*/ 	.word	0x000000ff
        /*0344*/ 	.word	0x00000118
        /*0348*/ 	.short	0x0100
        /*034a*/ 	.byte	0x04
	.zero		1


	//   ....[36]....
        /*034c*/ 	.word	0x00001a20
        /*0350*/ 	.word	0x00000000
        /*0354*/ 	.word	0x00000110
        /*0358*/ 	.short	0x010a
        /*035a*/ 	.byte	0xff
	.zero		1


	//   ....[37]....
        /*035c*/ 	.word	0x00001a40
        /*0360*/ 	.word	0x00000000
        /*0364*/ 	.word	0x00000100
        /*0368*/ 	.short	0x0101
        /*036a*/ 	.byte	0xff
	.zero		1


	//   ....[38]....
        /*036c*/ 	.word	0x00001b00
        /*0370*/ 	.word	0x000000ff
        /*0374*/ 	.word	0x00000038
        /*0378*/ 	.short	0x010a
        /*037a*/ 	.byte	0x04
	.zero		1


	//   ....[39]....
        /*037c*/ 	.word	0x00001b80
        /*0380*/ 	.word	0x000000ff
        /*0384*/ 	.word	0x00000038
        /*0388*/ 	.short	0x010a
        /*038a*/ 	.byte	0x21
	.zero		1


	//   ....[40]....
        /*038c*/ 	.word	0x00001d10
        /*0390*/ 	.word	0x000000ff
        /*0394*/ 	.word	0x00000038
        /*0398*/ 	.short	0x010a
        /*039a*/ 	.byte	0x08
	.zero		1


	//   ....[41]....
        /*039c*/ 	.word	0x00001e30
        /*03a0*/ 	.word	0x000000ff
        /*03a4*/ 	.word	0x000000b8
        /*03a8*/ 	.short	0x0101
        /*03aa*/ 	.byte	0x07
	.zero		1


	//   ....[42]....
        /*03ac*/ 	.word	0x00001e50
        /*03b0*/ 	.word	0x000000ff
        /*03b4*/ 	.word	0x00000038
        /*03b8*/ 	.short	0x010a
        /*03ba*/ 	.byte	0x04
	.zero		1


	//   ....[43]....
        /*03bc*/ 	.word	0x00001ed0
        /*03c0*/ 	.word	0x000000ff
        /*03c4*/ 	.word	0x00000038
        /*03c8*/ 	.short	0x010a
        /*03ca*/ 	.byte	0x11
	.zero		1


	//   ....[44]....
        /*03cc*/ 	.word	0x00002060
        /*03d0*/ 	.word	0x000000ff
        /*03d4*/ 	.word	0x00000038
        /*03d8*/ 	.short	0x010a
        /*03da*/ 	.byte	0x06
	.zero		1


	//   ....[45]....
        /*03dc*/ 	.word	0x000021a0
        /*03e0*/ 	.word	0x00000003
        /*03e4*/ 	.word	0x000000c0
        /*03e8*/ 	.short	0x010a
        /*03ea*/ 	.byte	0xff
	.zero		1


	//   ....[46]....
        /*03ec*/ 	.word	0x000022f0
        /*03f0*/ 	.word	0x00000000
        /*03f4*/ 	.word	0x00000000
        /*03f8*/ 	.short	0x0101
        /*03fa*/ 	.byte	0xff
	.zero		1


	//   ....[47]....
        /*03fc*/ 	.word	0x000028a0
        /*0400*/ 	.word	0x000000ff
        /*0404*/ 	.word	0x00000000
        /*0408*/ 	.short	0x010a
        /*040a*/ 	.byte	0x04
	.zero		1


	//   ....[48]....
        /*040c*/ 	.word	0x00002930
        /*0410*/ 	.word	0x000000ff
        /*0414*/ 	.word	0x00000000
        /*0418*/ 	.short	0x010a
        /*041a*/ 	.byte	0x05
	.zero		1


	//   ....[49]....
        /*041c*/ 	.word	0x000029c0
        /*0420*/ 	.word	0x000000ff
        /*0424*/ 	.word	0x00000000
        /*0428*/ 	.short	0x010a
        /*042a*/ 	.byte	0x05
	.zero		1


	//   ....[50]....
        /*042c*/ 	.word	0x00002a50
        /*0430*/ 	.word	0x000000ff
        /*0434*/ 	.word	0x00000000
        /*0438*/ 	.short	0x010a
        /*043a*/ 	.byte	0x05
	.zero		1


	//   ....[51]....
        /*043c*/ 	.word	0x00002ae0
        /*0440*/ 	.word	0x000000ff
        /*0444*/ 	.word	0x00000000
        /*0448*/ 	.short	0x010a
        /*044a*/ 	.byte	0x05
	.zero		1


	//   ....[52]....
        /*044c*/ 	.word	0x00002b70
        /*0450*/ 	.word	0x000000ff
        /*0454*/ 	.word	0x00000000
        /*0458*/ 	.short	0x010a
        /*045a*/ 	.byte	0x05
	.zero		1


	//   ....[53]....
        /*045c*/ 	.word	0x00002c10
        /*0460*/ 	.word	0x00000000
        /*0464*/ 	.word	0x00000000
        /*0468*/ 	.short	0x010a
        /*046a*/ 	.byte	0xff
	.zero		1


	//   ....[54]....
        /*046c*/ 	.word	0x00002d50
        /*0470*/ 	.word	0x00000002
        /*0474*/ 	.word	0x00000100
        /*0478*/ 	.short	0x010a
        /*047a*/ 	.byte	0xff
	.zero		1


	//   ....[55]....
        /*047c*/ 	.word	0x00002db0
        /*0480*/ 	.word	0x00000004
        /*0484*/ 	.word	0x00000000
        /*0488*/ 	.short	0x0101
        /*048a*/ 	.byte	0xff
	.zero		1


	//   ....[56]....
        /*048c*/ 	.word	0x00002dd0
        /*0490*/ 	.word	0x000000ff
        /*0494*/ 	.word	0x000000d0
        /*0498*/ 	.short	0x010a
        /*049a*/ 	.byte	0x04
	.zero		1


	//   ....[57]....
        /*049c*/ 	.word	0x00002ef0
        /*04a0*/ 	.word	0x00000002
        /*04a4*/ 	.word	0x000000c0
        /*04a8*/ 	.short	0x010a
        /*04aa*/ 	.byte	0xff
	.zero		1


	//   ....[58]....
        /*04ac*/ 	.word	0x00003000
        /*04b0*/ 	.word	0x00000002
        /*04b4*/ 	.word	0x00000000
        /*04b8*/ 	.short	0x0101
        /*04ba*/ 	.byte	0xff
	.zero		1


	//   ....[59]....
        /*04bc*/ 	.word	0x00003090
        /*04c0*/ 	.word	0x000000ff
        /*04c4*/ 	.word	0x000000d0
        /*04c8*/ 	.short	0x0106
        /*04ca*/ 	.byte	0x04
	.zero		1


	//   ....[60]....
        /*04cc*/ 	.word	0x000030b0
        /*04d0*/ 	.word	0x000000ff
        /*04d4*/ 	.word	0x000000d0
        /*04d8*/ 	.short	0x010a
        /*04da*/ 	.byte	0x04
	.zero		1


	//   ....[61]....
        /*04dc*/ 	.word	0x00003140
        /*04e0*/ 	.word	0x000000ff
        /*04e4*/ 	.word	0x000000d0
        /*04e8*/ 	.short	0x0106
        /*04ea*/ 	.byte	0x07
	.zero		1


	//   ....[62]....
        /*04ec*/ 	.word	0x00003180
        /*04f0*/ 	.word	0x00000000
        /*04f4*/ 	.word	0x000000d0
        /*04f8*/ 	.short	0x010a
        /*04fa*/ 	.byte	0xff
	.zero		1


	//   ....[63]....
        /*04fc*/ 	.word	0x000036a0
        /*0500*/ 	.word	0x00000000
        /*0504*/ 	.word	0x000000c0
        /*0508*/ 	.short	0x010a
        /*050a*/ 	.byte	0xff
	.zero		1


	//   ....[64]....
        /*050c*/ 	.word	0x000037b0
        /*0510*/ 	.word	0x00000003
        /*0514*/ 	.word	0x00000000
        /*0518*/ 	.short	0x0101
        /*051a*/ 	.byte	0xff
	.zero		1


	//   ....[65]....
        /*051c*/ 	.word	0x000037c0
        /*0520*/ 	.word	0x000000ff
        /*0524*/ 	.word	0x00000000
        /*0528*/ 	.short	0x010a
        /*052a*/ 	.byte	0x04
	.zero		1


	//   ....[66]....
        /*052c*/ 	.word	0x000037e0
        /*0530*/ 	.word	0x000000ff
        /*0534*/ 	.word	0x000000f0
        /*0538*/ 	.short	0x010a
        /*053a*/ 	.byte	0x16
	.zero		1


	//   ....[67]....
        /*053c*/ 	.word	0x000038b0
        /*0540*/ 	.word	0x000000ff
        /*0544*/ 	.word	0x00000000
        /*0548*/ 	.short	0x010a
        /*054a*/ 	.byte	0x05
	.zero		1


	//   ....[68]....
        /*054c*/ 	.word	0x000039f0
        /*0550*/ 	.word	0x000000ff
        /*0554*/ 	.word	0x00000000
        /*0558*/ 	.short	0x010a
        /*055a*/ 	.byte	0x04
	.zero		1


	//   ....[69]....
        /*055c*/ 	.word	0x00003be0
        /*0560*/ 	.word	0x000000ff
        /*0564*/ 	.word	0x00000000
        /*0568*/ 	.short	0x010a
        /*056a*/ 	.byte	0x04
	.zero		1


	//   ....[70]....
        /*056c*/ 	.word	0x00003c70
        /*0570*/ 	.word	0x000000ff
        /*0574*/ 	.word	0x00000000
        /*0578*/ 	.short	0x010a
        /*057a*/ 	.byte	0x04
	.zero		1


	//   ....[71]....
        /*057c*/ 	.word	0x00004180
        /*0580*/ 	.word	0x0000000c
        /*0584*/ 	.word	0x000000c0
        /*0588*/ 	.short	0x010a
        /*058a*/ 	.byte	0xff
	.zero		1


	//   ....[72]....
        /*058c*/ 	.word	0x000042f0
        /*0590*/ 	.word	0x00000000
        /*0594*/ 	.word	0x00000000
        /*0598*/ 	.short	0x0101
        /*059a*/ 	.byte	0xff
	.zero		1


	//   ....[73]....
        /*059c*/ 	.word	0x00004780
        /*05a0*/ 	.word	0x000000ff
        /*05a4*/ 	.word	0x000000b8
        /*05a8*/ 	.short	0x010a
        /*05aa*/ 	.byte	0x15
	.zero		1


	//   ....[74]....
        /*05ac*/ 	.word	0x00004900
        /*05b0*/ 	.word	0x000000ff
        /*05b4*/ 	.word	0x00000090
        /*05b8*/ 	.short	0x010a
        /*05ba*/ 	.byte	0x15
	.zero		1


	//   ....[75]....
        /*05bc*/ 	.word	0x00004a70
        /*05c0*/ 	.word	0x000000ff
        /*05c4*/ 	.word	0x00000070
        /*05c8*/ 	.short	0x010b
        /*05ca*/ 	.byte	0x15
	.zero		1


	//   ....[76]....
        /*05cc*/ 	.word	0x00004a80
        /*05d0*/ 	.word	0x000000ff
        /*05d4*/ 	.word	0x00000000
        /*05d8*/ 	.short	0x0101
        /*05da*/ 	.byte	0x28
	.zero		1


	//   ....[77]....
        /*05dc*/ 	.word	0x00004a90
        /*05e0*/ 	.word	0x000000ff
        /*05e4*/ 	.word	0x00000098
        /*05e8*/ 	.short	0x010a
        /*05ea*/ 	.byte	0x15
	.zero		1


	//   ....[78]....
        /*05ec*/ 	.word	0x00004be0
        /*05f0*/ 	.word	0x000000ff
        /*05f4*/ 	.word	0x00000078
        /*05f8*/ 	.short	0x010b
        /*05fa*/ 	.byte	0x15
	.zero		1


	//   ....[79]....
        /*05fc*/ 	.word	0x00004bf0
        /*0600*/ 	.word	0x000000ff
        /*0604*/ 	.word	0x00000000
        /*0608*/ 	.short	0x0101
        /*060a*/ 	.byte	0x27
	.zero		1


	//   ....[80]....
        /*060c*/ 	.word	0x00004c00
        /*0610*/ 	.word	0x000000ff
        /*0614*/ 	.word	0x000000a0
        /*0618*/ 	.short	0x010a
        /*061a*/ 	.byte	0x15
	.zero		1


	//   ....[81]....
        /*061c*/ 	.word	0x00004d40
        /*0620*/ 	.word	0x000000ff
        /*0624*/ 	.word	0x00000080
        /*0628*/ 	.short	0x010b
        /*062a*/ 	.byte	0x15
	.zero		1


	//   ....[82]....
        /*062c*/ 	.word	0x00004d50
        /*0630*/ 	.word	0x000000ff
        /*0634*/ 	.word	0x00000000
        /*0638*/ 	.short	0x0101
        /*063a*/ 	.byte	0x26
	.zero		1


	//   ....[83]....
        /*063c*/ 	.word	0x00004d60
        /*0640*/ 	.word	0x000000ff
        /*0644*/ 	.word	0x000000a8
        /*0648*/ 	.short	0x010a
        /*064a*/ 	.byte	0x15
	.zero		1


	//   ....[84]....
        /*064c*/ 	.word	0x00004f50
        /*0650*/ 	.word	0x000000ff
        /*0654*/ 	.word	0x00000088
        /*0658*/ 	.short	0x010b
        /*065a*/ 	.byte	0x15
	.zero		1


	//   ....[85]....
        /*065c*/ 	.word	0x00004f60
        /*0660*/ 	.word	0x000000ff
        /*0664*/ 	.word	0x00000000
        /*0668*/ 	.short	0x0101
        /*066a*/ 	.byte	0x25
	.zero		1


	//   ....[86]....
        /*066c*/ 	.word	0x00004f90
        /*0670*/ 	.word	0x000000ff
        /*0674*/ 	.word	0x00000090
        /*0678*/ 	.short	0x010a
        /*067a*/ 	.byte	0x15
	.zero		1


	//   ....[87]....
        /*067c*/ 	.word	0x00004fb0
        /*0680*/ 	.word	0x000000ff
        /*0684*/ 	.word	0x00000098
        /*0688*/ 	.short	0x010a
        /*068a*/ 	.byte	0x15
	.zero		1


	//   ....[88]....
        /*068c*/ 	.word	0x00004fd0
        /*0690*/ 	.word	0x000000ff
        /*0694*/ 	.word	0x000000a0
        /*0698*/ 	.short	0x010a
        /*069a*/ 	.byte	0x15
	.zero		1


	//   ....[89]....
        /*069c*/ 	.word	0x00005010
        /*06a0*/ 	.word	0x00000000
        /*06a4*/ 	.word	0x000000a8
        /*06a8*/ 	.short	0x010a
        /*06aa*/ 	.byte	0xff
	.zero		1


	//   ....[90]....
        /*06ac*/ 	.word	0x00005350
        /*06b0*/ 	.word	0x00000003
        /*06b4*/ 	.word	0x000000c0
        /*06b8*/ 	.short	0x010a
        /*06ba*/ 	.byte	0xff
	.zero		1


	//   ....[91]....
        /*06bc*/ 	.word	0x000054d0
        /*06c0*/ 	.word	0x00000000
        /*06c4*/ 	.word	0x00000000
        /*06c8*/ 	.short	0x0101
        /*06ca*/ 	.byte	0xff
	.zero		1


	//   ....[92]....
        /*06cc*/ 	.word	0x00006030
        /*06d0*/ 	.word	0x00000003
        /*06d4*/ 	.word	0x00000070
        /*06d8*/ 	.short	0x010a
        /*06da*/ 	.byte	0xff
	.zero		1


	//   ....[93]....
        /*06dc*/ 	.word	0x00006070
        /*06e0*/ 	.word	0x000000b1
        /*06e4*/ 	.word	0x000000e0
        /*06e8*/ 	.short	0x010a
        /*06ea*/ 	.byte	0xff
	.zero		1


	//   ....[94]....
        /*06ec*/ 	.word	0x000061b0
        /*06f0*/ 	.word	0x00000003
        /*06f4*/ 	.word	0x00000070
        /*06f8*/ 	.short	0x010a
        /*06fa*/ 	.byte	0xff
	.zero		1


	//   ....[95]....
        /*06fc*/ 	.word	0x000062e0
        /*0700*/ 	.word	0x00000000
        /*0704*/ 	.word	0x00000000
        /*0708*/ 	.short	0x0101
        /*070a*/ 	.byte	0xff
	.zero		1


	//   ....[96]....
        /*070c*/ 	.word	0x00006360
        /*0710*/ 	.word	0x000000b1
        /*0714*/ 	.word	0x000000e0
        /*0718*/ 	.short	0x010a
        /*071a*/ 	.byte	0xff
	.zero		1


	//   ....[97]....
        /*071c*/ 	.word	0x00007710
        /*0720*/ 	.word	0x000000be
        /*0724*/ 	.word	0x00000070
        /*0728*/ 	.short	0x010a
        /*072a*/ 	.byte	0xff
	.zero		1


	//   ....[98]....
        /*072c*/ 	.word	0x000077f0
        /*0730*/ 	.word	0x000000be
        /*0734*/ 	.word	0x00000070
        /*0738*/ 	.short	0x010a
        /*073a*/ 	.byte	0xff
	.zero		1


	//   ....[99]....
        /*073c*/ 	.word	0x00007920
        /*0740*/ 	.word	0x00000000
        /*0744*/ 	.word	0x00000000
        /*0748*/ 	.short	0x0101
        /*074a*/ 	.byte	0xff
	.zero		1


	//   ....[100]....
        /*074c*/ 	.word	0x00008cc0
        /*0750*/ 	.word	0x00000000
        /*0754*/ 	.word	0x00000070
        /*0758*/ 	.short	0x010a
        /*075a*/ 	.byte	0xff
	.zero		1


	//   ....[101]....
        /*075c*/ 	.word	0x00008da0
        /*0760*/ 	.word	0x00000000
        /*0764*/ 	.word	0x00000070
        /*0768*/ 	.short	0x010a
        /*076a*/ 	.byte	0xff
	.zero		1


	//   ....[102]....
        /*076c*/ 	.word	0x00008ef0
        /*0770*/ 	.word	0x00000002
        /*0774*/ 	.word	0x00000000
        /*0778*/ 	.short	0x0101
        /*077a*/ 	.byte	0xff
	.zero		1


	//   ....[103]....
        /*077c*/ 	.word	0x0000a2a0
        /*0780*/ 	.word	0x00000000
        /*0784*/ 	.word	0x00000070
        /*0788*/ 	.short	0x010a
        /*078a*/ 	.byte	0xff
	.zero		1


	//   ....[104]....
        /*078c*/ 	.word	0x0000a380
        /*0790*/ 	.word	0x00000000
        /*0794*/ 	.word	0x00000070
        /*0798*/ 	.short	0x010a
        /*079a*/ 	.byte	0xff
	.zero		1


	//   ....[105]....
        /*079c*/ 	.word	0x0000a4d0
        /*07a0*/ 	.word	0x00000002
        /*07a4*/ 	.word	0x00000000
        /*07a8*/ 	.short	0x0101
        /*07aa*/ 	.byte	0xff
	.zero		1


	//   ....[106]....
        /*07ac*/ 	.word	0x0000aad0
        /*07b0*/ 	.word	0x000000ff
        /*07b4*/ 	.word	0x00000000
        /*07b8*/ 	.short	0x0101
        /*07ba*/ 	.byte	0x04
	.zero		1


	//   ....[107]....
        /*07bc*/ 	.word	0x0000b960
        /*07c0*/ 	.word	0x00000000
        /*07c4*/ 	.word	0x00000110
        /*07c8*/ 	.short	0x010a
        /*07ca*/ 	.byte	0xff
	.zero		1


	//   ....[108]....
        /*07cc*/ 	.word	0x0000b9c0
        /*07d0*/ 	.word	0x00000000
        /*07d4*/ 	.word	0x00000038
        /*07d8*/ 	.short	0x010a
        /*07da*/ 	.byte	0xff
	.zero		1


	//   ....[109]....
        /*07dc*/ 	.word	0x0000ba20
        /*07e0*/ 	.word	0x00000000
        /*07e4*/ 	.word	0x00000038
        /*07e8*/ 	.short	0x010a
        /*07ea*/ 	.byte	0xff
	.zero		1


	//   ....[110]....
        /*07ec*/ 	.word	0x0000ba70
        /*07f0*/ 	.word	0x00000003
        /*07f4*/ 	.word	0x000000c0
        /*07f8*/ 	.short	0x010a
        /*07fa*/ 	.byte	0xff
	.zero		1


	//   ....[111]....
        /*07fc*/ 	.word	0x0000bad0
        /*0800*/ 	.word	0x00000000
        /*0804*/ 	.word	0x00000000
        /*0808*/ 	.short	0x010a
        /*080a*/ 	.byte	0xff
	.zero		1


	//   ....[112]....
        /*080c*/ 	.word	0x0000bb30
        /*0810*/ 	.word	0x00000000
        /*0814*/ 	.word	0x00000000
        /*0818*/ 	.short	0x010a
        /*081a*/ 	.byte	0xff
	.zero		1


	//   ....[113]....
        /*081c*/ 	.word	0x0000bb90
        /*0820*/ 	.word	0x00000000
        /*0824*/ 	.word	0x00000000
        /*0828*/ 	.short	0x010a
        /*082a*/ 	.byte	0xff
	.zero		1


	//   ....[114]....
        /*082c*/ 	.word	0x0000bbf0
        /*0830*/ 	.word	0x00000000
        /*0834*/ 	.word	0x00000000
        /*0838*/ 	.short	0x010a
        /*083a*/ 	.byte	0xff
	.zero		1


	//   ....[115]....
        /*083c*/ 	.word	0x0000bc50
        /*0840*/ 	.word	0x00000000
        /*0844*/ 	.word	0x00000000
        /*0848*/ 	.short	0x010a
        /*084a*/ 	.byte	0xff
	.zero		1


	//   ....[116]....
        /*084c*/ 	.word	0x0000bcb0
        /*0850*/ 	.word	0x00000000
        /*0854*/ 	.word	0x00000000
        /*0858*/ 	.short	0x010a
        /*085a*/ 	.byte	0xff
	.zero		1


	//   ....[117]....
        /*085c*/ 	.word	0x0000bd00
        /*0860*/ 	.word	0x00000002
        /*0864*/ 	.word	0x00000100
        /*0868*/ 	.short	0x010a
        /*086a*/ 	.byte	0xff
	.zero		1


	//   ....[118]....
        /*086c*/ 	.word	0x0000bd60
        /*0870*/ 	.word	0x00000002
        /*0874*/ 	.word	0x000000d0
        /*0878*/ 	.short	0x010a
        /*087a*/ 	.byte	0xff
	.zero		1


	//   ....[119]....
        /*087c*/ 	.word	0x0000bdb0
        /*0880*/ 	.word	0x00000002
        /*0884*/ 	.word	0x000000c0
        /*0888*/ 	.short	0x010a
        /*088a*/ 	.byte	0xff
	.zero		1


	//   ....[120]....
        /*088c*/ 	.word	0x0000be10
        /*0890*/ 	.word	0x00000000
        /*0894*/ 	.word	0x000000d0
        /*0898*/ 	.short	0x010a
        /*089a*/ 	.byte	0xff
	.zero		1


	//   ....[121]....
        /*089c*/ 	.word	0x0000be60
        /*08a0*/ 	.word	0x00000000
        /*08a4*/ 	.word	0x000000c0
        /*08a8*/ 	.short	0x010a
        /*08aa*/ 	.byte	0xff
	.zero		1


	//   ....[122]....
        /*08ac*/ 	.word	0x0000bec0
        /*08b0*/ 	.word	0x00000003
        /*08b4*/ 	.word	0x000000f0
        /*08b8*/ 	.short	0x010a
        /*08ba*/ 	.byte	0xff
	.zero		1


	//   ....[123]....
        /*08bc*/ 	.word	0x0000bf20
        /*08c0*/ 	.word	0x00000000
        /*08c4*/ 	.word	0x00000000
        /*08c8*/ 	.short	0x010a
        /*08ca*/ 	.byte	0xff
	.zero		1


	//   ....[124]....
        /*08cc*/ 	.word	0x0000bf80
        /*08d0*/ 	.word	0x00000000
        /*08d4*/ 	.word	0x00000000
        /*08d8*/ 	.short	0x010a
        /*08da*/ 	.byte	0xff
	.zero		1


	//   ....[125]....
        /*08dc*/ 	.word	0x0000bfe0
        /*08e0*/ 	.word	0x00000000
        /*08e4*/ 	.word	0x00000000
        /*08e8*/ 	.short	0x010a
        /*08ea*/ 	.byte	0xff
	.zero		1


	//   ....[126]....
        /*08ec*/ 	.word	0x0000c030
        /*08f0*/ 	.word	0x0000000c
        /*08f4*/ 	.word	0x000000c0
        /*08f8*/ 	.short	0x010a
        /*08fa*/ 	.byte	0xff
	.zero		1


	//   ....[127]....
        /*08fc*/ 	.word	0x0000c090
        /*0900*/ 	.word	0x00000000
        /*0904*/ 	.word	0x000000b8
        /*0908*/ 	.short	0x010a
        /*090a*/ 	.byte	0xff
	.zero		1


	//   ....[128]....
        /*090c*/ 	.word	0x0000c0f0
        /*0910*/ 	.word	0x00000000
        /*0914*/ 	.word	0x00000090
        /*0918*/ 	.short	0x010a
        /*091a*/ 	.byte	0xff
	.zero		1


	//   ....[129]....
        /*091c*/ 	.word	0x0000c150
        /*0920*/ 	.word	0x00000000
        /*0924*/ 	.word	0x00000098
        /*0928*/ 	.short	0x010a
        /*092a*/ 	.byte	0xff
	.zero		1


	//   ....[130]....
        /*092c*/ 	.word	0x0000c1b0
        /*0930*/ 	.word	0x00000000
        /*0934*/ 	.word	0x000000a0
        /*0938*/ 	.short	0x010a
        /*093a*/ 	.byte	0xff
	.zero		1


	//   ....[131]....
        /*093c*/ 	.word	0x0000c210
        /*0940*/ 	.word	0x00000000
        /*0944*/ 	.word	0x000000a8
        /*0948*/ 	.short	0x010a
        /*094a*/ 	.byte	0xff
	.zero		1


	//   ....[132]....
        /*094c*/ 	.word	0x0000c270
        /*0950*/ 	.word	0x00000000
        /*0954*/ 	.word	0x00000090
        /*0958*/ 	.short	0x010a
        /*095a*/ 	.byte	0xff
	.zero		1


	//   ....[133]....
        /*095c*/ 	.word	0x0000c2d0
        /*0960*/ 	.word	0x00000000
        /*0964*/ 	.word	0x00000098
        /*0968*/ 	.short	0x010a
        /*096a*/ 	.byte	0xff
	.zero		1


	//   ....[134]....
        /*096c*/ 	.word	0x0000c330
        /*0970*/ 	.word	0x00000000
        /*0974*/ 	.word	0x000000a0
        /*0978*/ 	.short	0x010a
        /*097a*/ 	.byte	0xff
	.zero		1


	//   ....[135]....
        /*097c*/ 	.word	0x0000c380
        /*0980*/ 	.word	0x00000003
        /*0984*/ 	.word	0x000000c0
        /*0988*/ 	.short	0x010a
        /*098a*/ 	.byte	0xff
	.zero		1


	//   ....[136]....
        /*098c*/ 	.word	0x0000c3d0
        /*0990*/ 	.word	0x00000003
        /*0994*/ 	.word	0x00000070
        /*0998*/ 	.short	0x010a
        /*099a*/ 	.byte	0xff
	.zero		1


	//   ....[137]....
        /*099c*/ 	.word	0x0000c420
        /*09a0*/ 	.word	0x000000b1
        /*09a4*/ 	.word	0x000000e0
        /*09a8*/ 	.short	0x010a
        /*09aa*/ 	.byte	0xff
	.zero		1


	//   ....[138]....
        /*09ac*/ 	.word	0x0000c470
        /*09b0*/ 	.word	0x000000be
        /*09b4*/ 	.word	0x00000070
        /*09b8*/ 	.short	0x010a
        /*09ba*/ 	.byte	0xff
	.zero		1


	//   ....[139]....
        /*09bc*/ 	.word	0x0000c4c0
        /*09c0*/ 	.word	0x00000000
        /*09c4*/ 	.word	0x00000070
        /*09c8*/ 	.short	0x010a
        /*09ca*/ 	.byte	0xff
	.zero		1


	//   ....[140]....
        /*09cc*/ 	.word	0x0000c510
        /*09d0*/ 	.word	0x00000000
        /*09d4*/ 	.word	0x00000070
        /*09d8*/ 	.short	0x010a
        /*09da*/ 	.byte	0xff
	.zero		1


	//----- nvinfo : EIATTR_NUM_MBARRIERS
	.align		4
.L_48:
        /*09dc*/ 	.byte	0x03, 0x38
        /*09de*/ 	.short	0x0024


	//----- nvinfo : EIATTR_EXIT_INSTR_OFFSETS
	.align		4
        /*09e0*/ 	.byte	0x04, 0x1c
        /*09e2*/ 	.short	(.L_50 - .L_49)


	//   ....[0]....
.L_49:
        /*09e4*/ 	.word	0x00002c40


	//   ....[1]....
        /*09e8*/ 	.word	0x00003150


	//   ....[2]....
        /*09ec*/ 	.word	0x000031b0


	//   ....[3]....
        /*09f0*/ 	.word	0x00003ed0


	//   ....[4]....
        /*09f4*/ 	.word	0x00005040


	//   ....[5]....
        /*09f8*/ 	.word	0x00005080


	//   ....[6]....
        /*09fc*/ 	.word	0x0000b950


	//----- nvinfo : EIATTR_MAX_THREADS
	.align		4
.L_50:
        /*0a00*/ 	.byte	0x04, 0x05
        /*0a02*/ 	.short	(.L_52 - .L_51)
.L_51:
        /*0a04*/ 	.word	0x00000100
        /*0a08*/ 	.word	0x00000001
        /*0a0c*/ 	.word	0x00000001


	//----- nvinfo : EIATTR_CRS_STACK_SIZE
	.align		4
.L_52:
        /*0a10*/ 	.byte	0x04, 0x1e
        /*0a12*/ 	.short	(.L_54 - .L_53)
.L_53:
        /*0a14*/ 	.word	0x00000000


	//----- nvinfo : EIATTR_CBANK_PARAM_SIZE
	.align		4
.L_54:
        /*0a18*/ 	.byte	0x03, 0x19
        /*0a1a*/ 	.short	0x0800


	//----- nvinfo : EIATTR_PARAM_CBANK
	.align		4
        /*0a1c*/ 	.byte	0x04, 0x0a
        /*0a1e*/ 	.short	(.L_56 - .L_55)
	.align		4
.L_55:
        /*0a20*/ 	.word	index@(.nv.constant0._ZN7cutlass13device_kernelINS_4gemm6kernel13GemmUniversalIN4cute5tupleIJiiiiEEENS1_10collective13CollectiveMmaINS1_35MainloopSm100TmaUmmaWarpSpecializedILi7ELi2ELi2ENS5_IJNS4_1CILi1EEENSA_ILi8EEESB_EEEEENS5_IJNSA_ILi128EEENSA_ILi256EEENSA_ILi64EEEEEENS_12float_e5m2_tENS5_IJlSB_lEEESJ_SK_NS4_8TiledMMAINS4_8MMA_AtomIJNS4_10MMA_TraitsINS4_19SM100_MMA_F8F6F4_SSEJSJ_SJ_fSF_SG_NS4_17integral_constantINS4_4UMMA5MajorELSR_0EEESS_NSP_INSQ_7ScaleInELST_0EEESU_EEEEEENS4_6LayoutINS5_IJSB_SB_SB_EEENS5_IJNSA_ILi0EEESZ_SZ_EEEEENS5_IJNS4_10UnderscoreES12_S12_EEEEENS4_23SM90_TMA_LOAD_MULTICASTENS4_14ComposedLayoutINS4_7SwizzleILi2ELi4ELi3EEENS4_18smem_ptr_flag_bitsILi8EEENSX_INS5_IJSC_SH_EEENS5_IJSH_SB_EEEEEEEvNS4_8identityENS4_13SM90_TMA_LOADES1E_vS1F_EENS_8epilogue10collective18CollectiveEpilogueINS1I_23Sm100TmaWarpSpecializedILi4ELi2ELi64ELb0ELb0EEEJSI_NS5_IJNSX_ISF_SB_EENSX_ISH_SB_EEEEESJ_SK_SJ_SK_NS1I_6fusion15FusionCallbacksIS1M_NS1Q_17LinearCombinationISJ_fSJ_fLNS_15FloatRoundStyleE2EEESI_S1P_JEEENS4_5SM1004TMEM4LOAD26SM100_TMEM_LOAD_32dp32b64xES1G_S1E_NS4_39AutoVectorizingCopyWithAssumedAlignmentILi128EEENS4_14SM90_TMA_STOREES1E_S21_S21_EEEvvEEEEvNT_6ParamsE)
        /*0a24*/ 	.short	0x0380
        /*0a26*/ 	.short	0x0800


	//----- nvinfo : EIATTR_SW_WAR
	.align		4
.L_56:
        /*0a28*/ 	.byte	0x04, 0x36
        /*0a2a*/ 	.short	(.L_58 - .L_57)
.L_57:
        /*0a2c*/ 	.word	0x00000008
.L_58:


//--------------------- .nv.callgraph             --------------------------
	.section	.nv.callgraph,"",@"SHT_CUDA_CALLGRAPH"
	.align	4
	.sectionentsize	8
	.align		4
        /*0000*/ 	.word	0x00000000
	.align		4
        /*0004*/ 	.word	0xffffffff
	.align		4
        /*0008*/ 	.word	index@(_ZN7cutlass13device_kernelINS_4gemm6kernel13GemmUniversalIN4cute5tupleIJiiiiEEENS1_10collective13CollectiveMmaINS1_35MainloopSm100TmaUmmaWarpSpecializedILi7ELi2ELi2ENS5_IJNS4_1CILi1EEENSA_ILi8EEESB_EEEEENS5_IJNSA_ILi128EEENSA_ILi256EEENSA_ILi64EEEEEENS_12float_e5m2_tENS5_IJlSB_lEEESJ_SK_NS4_8TiledMMAINS4_8MMA_AtomIJNS4_10MMA_TraitsINS4_19SM100_MMA_F8F6F4_SSEJSJ_SJ_fSF_SG_NS4_17integral_constantINS4_4UMMA5MajorELSR_0EEESS_NSP_INSQ_7ScaleInELST_0EEESU_EEEEEENS4_6LayoutINS5_IJSB_SB_SB_EEENS5_IJNSA_ILi0EEESZ_SZ_EEEEENS5_IJNS4_10UnderscoreES12_S12_EEEEENS4_23SM90_TMA_LOAD_MULTICASTENS4_14ComposedLayoutINS4_7SwizzleILi2ELi4ELi3EEENS4_18smem_ptr_flag_bitsILi8EEENSX_INS5_IJSC_SH_EEENS5_IJSH_SB_EEEEEEEvNS4_8identityENS4_13SM90_TMA_LOADES1E_vS1F_EENS_8epilogue10collective18CollectiveEpilogueINS1I_23Sm100TmaWarpSpecializedILi4ELi2ELi64ELb0ELb0EEEJSI_NS5_IJNSX_ISF_SB_EENSX_ISH_SB_EEEEESJ_SK_SJ_SK_NS1I_6fusion15FusionCallbacksIS1M_NS1Q_17LinearCombinationISJ_fSJ_fLNS_15FloatRoundStyleE2EEESI_S1P_JEEENS4_5SM1004TMEM4LOAD26SM100_TMEM_LOAD_32dp32b64xES1G_S1E_NS4_39AutoVectorizingCopyWithAssumedAlignmentILi128EEENS4_14SM90_TMA_STOREES1E_S21_S21_EEEvvEEEEvNT_6ParamsE)
	.align		4
        /*000c*/ 	.word	index@(__assertfail)
	.align		4
        /*0010*/ 	.word	0x00000000
	.align		4
        /*0014*/ 	.word	0xfffffffe
	.align		4
        /*0018*/ 	.word	0x00000000
	.align		4
        /*001c*/ 	.word	0xfffffffd
	.align		4
        /*0020*/ 	.word	0x00000000
	.align		4
        /*0024*/ 	.word	0xfffffffc


//--------------------- .nv.constant4             --------------------------
	.section	.nv.constant4,"a",@progbits
	.align	8
	.align		8
.nv.constant4:
        /*0000*/ 	.dword	__assertfail
	.align		8
        /*0008*/ 	.dword	__unnamed_1
	.align		8
        /*0010*/ 	.dword	__unnamed_2
	.align		8
        /*0018*/ 	.dword	__unnamed_3
	.align		8
        /*0020*/ 	.dword	_ZN40_INTERNAL_7db34934_4_k_cu_82888c9a_196414cuda3std3__45__cpo5beginE
	.align		8
        /*0028*/ 	.dword	_ZN40_INTERNAL_7db34934_4_k_cu_82888c9a_196414cuda3std3__45__cpo3endE
	.align		8
        /*0030*/ 	.dword	_ZN40_INTERNAL_7db34934_4_k_cu_82888c9a_196414cuda3std3__45__cpo6cbeginE
	.align		8
        /*0038*/ 	.dword	_ZN40_INTERNAL_7db34934_4_k_cu_82888c9a_196414cuda3std3__45__cpo4cendE
	.align		8
        /*0040*/ 	.dword	_ZN40_INTERNAL_7db34934_4_k_cu_82888c9a_196414cuda3std3__442_GLOBAL__N__7db34934_4_k_cu_82888c9a_196416ignoreE
	.align		8
        /*0048*/ 	.dword	_ZN40_INTERNAL_7db34934_4_k_cu_82888c9a_196414cuda3std3__419piecewise_constructE
	.align		8
        /*0050*/ 	.dword	_ZN40_INTERNAL_7db34934_4_k_cu_82888c9a_196414cuda3std3__48in_placeE
	.align		8
        /*0058*/ 	.dword	_ZN40_INTERNAL_7db34934_4_k_cu_82888c9a_196414cuda3std6ranges3__45__cpo4swapE
	.align		8
        /*0060*/ 	.dword	_ZN40_INTERNAL_7db34934_4_k_cu_82888c9a_196414cuda3std6ranges3__45__cpo9iter_moveE
	.align		8
        /*0068*/ 	.dword	_ZN40_INTERNAL_7db34934_4_k_cu_82888c9a_196414cute7productE
	.align		8
        /*0070*/ 	.dword	_ZN40_INTERNAL_7db34934_4_k_cu_82888c9a_196414cute1_E
	.align		8
        /*0078*/ 	.dword	$str$25
	.align		8
        /*0080*/ 	.dword	$str$26
	.align		8
        /*0088*/ 	.dword	$str$27
	.align		8
        /*0090*/ 	.dword	$str$28


//--------------------- .text._ZN7cutlass13device_kernelINS_4gemm6kernel13GemmUniversalIN4cute5tupleIJiiiiEEENS1_10collective13CollectiveMmaINS1_35MainloopSm100TmaUmmaWarpSpecializedILi7ELi2ELi2ENS5_IJNS4_1CILi1EEENSA_ILi8EEESB_EEEEENS5_IJNSA_ILi128EEENSA_ILi256EEENSA_ILi64EEEEEENS_12float_e5m2_tENS5_IJlSB_lEEESJ_SK_NS4_8TiledMMAINS4_8MMA_AtomIJNS4_10MMA_TraitsINS4_19SM100_MMA_F8F6F4_SSEJSJ_SJ_fSF_SG_NS4_17integral_constantINS4_4UMMA5MajorELSR_0EEESS_NSP_INSQ_7ScaleInELST_0EEESU_EEEEEENS4_6LayoutINS5_IJSB_SB_SB_EEENS5_IJNSA_ILi0EEESZ_SZ_EEEEENS5_IJNS4_10UnderscoreES12_S12_EEEEENS4_23SM90_TMA_LOAD_MULTICASTENS4_14ComposedLayoutINS4_7SwizzleILi2ELi4ELi3EEENS4_18smem_ptr_flag_bitsILi8EEENSX_INS5_IJSC_SH_EEENS5_IJSH_SB_EEEEEEEvNS4_8identityENS4_13SM90_TMA_LOADES1E_vS1F_EENS_8epilogue10collective18CollectiveEpilogueINS1I_23Sm100TmaWarpSpecializedILi4ELi2ELi64ELb0ELb0EEEJSI_NS5_IJNSX_ISF_SB_EENSX_ISH_SB_EEEEESJ_SK_SJ_SK_NS1I_6fusion15FusionCallbacksIS1M_NS1Q_17LinearCombinationISJ_fSJ_fLNS_15FloatRoundStyleE2EEESI_S1P_JEEENS4_5SM1004TMEM4LOAD26SM100_TMEM_LOAD_32dp32b64xES1G_S1E_NS4_39AutoVectorizingCopyWithAssumedAlignmentILi128EEENS4_14SM90_TMA_STOREES1E_S21_S21_EEEvvEEEEvNT_6ParamsE --------------------------
	.section	.text._ZN7cutlass13device_kernelINS_4gemm6kernel13GemmUniversalIN4cute5tupleIJiiiiEEENS1_10collective13CollectiveMmaINS1_35MainloopSm100TmaUmmaWarpSpecializedILi7ELi2ELi2ENS5_IJNS4_1CILi1EEENSA_ILi8EEESB_EEEEENS5_IJNSA_ILi128EEENSA_ILi256EEENSA_ILi64EEEEEENS_12float_e5m2_tENS5_IJlSB_lEEESJ_SK_NS4_8TiledMMAINS4_8MMA_AtomIJNS4_10MMA_TraitsINS4_19SM100_MMA_F8F6F4_SSEJSJ_SJ_fSF_SG_NS4_17integral_constantINS4_4UMMA5MajorELSR_0EEESS_NSP_INSQ_7ScaleInELST_0EEESU_EEEEEENS4_6LayoutINS5_IJSB_SB_SB_EEENS5_IJNSA_ILi0EEESZ_SZ_EEEEENS5_IJNS4_10UnderscoreES12_S12_EEEEENS4_23SM90_TMA_LOAD_MULTICASTENS4_14ComposedLayoutINS4_7SwizzleILi2ELi4ELi3EEENS4_18smem_ptr_flag_bitsILi8EEENSX_INS5_IJSC_SH_EEENS5_IJSH_SB_EEEEEEEvNS4_8identityENS4_13SM90_TMA_LOADES1E_vS1F_EENS_8epilogue10collective18CollectiveEpilogueINS1I_23Sm100TmaWarpSpecializedILi4ELi2ELi64ELb0ELb0EEEJSI_NS5_IJNSX_ISF_SB_EENSX_ISH_SB_EEEEESJ_SK_SJ_SK_NS1I_6fusion15FusionCallbacksIS1M_NS1Q_17LinearCombinationISJ_fSJ_fLNS_15FloatRoundStyleE2EEESI_S1P_JEEENS4_5SM1004TMEM4LOAD26SM100_TMEM_LOAD_32dp32b64xES1G_S1E_NS4_39AutoVectorizingCopyWithAssumedAlignmentILi128EEENS4_14SM90_TMA_STOREES1E_S21_S21_EEEvvEEEEvNT_6ParamsE,"ax",@progbits
	.align	128
.text._ZN7cutlass13device_kernelINS_4gemm6kernel13GemmUniversalIN4cute5tupleIJiiiiEEENS1_10collective13CollectiveMmaINS1_35MainloopSm100TmaUmmaWarpSpecializedILi7ELi2ELi2ENS5_IJNS4_1CILi1EEENSA_ILi8EEESB_EEEEENS5_IJNSA_ILi128EEENSA_ILi256EEENSA_ILi64EEEEEENS_12float_e5m2_tENS5_IJlSB_lEEESJ_SK_NS4_8TiledMMAINS4_8MMA_AtomIJNS4_10MMA_TraitsINS4_19SM100_MMA_F8F6F4_SSEJSJ_SJ_fSF_SG_NS4_17integral_constantINS4_4UMMA5MajorELSR_0EEESS_NSP_INSQ_7ScaleInELST_0EEESU_EEEEEENS4_6LayoutINS5_IJSB_SB_SB_EEENS5_IJNSA_ILi0EEESZ_SZ_EEEEENS5_IJNS4_10UnderscoreES12_S12_EEEEENS4_23SM90_TMA_LOAD_MULTICASTENS4_14ComposedLayoutINS4_7SwizzleILi2ELi4ELi3EEENS4_18smem_ptr_flag_bitsILi8EEENSX_INS5_IJSC_SH_EEENS5_IJSH_SB_EEEEEEEvNS4_8identityENS4_13SM90_TMA_LOADES1E_vS1F_EENS_8epilogue10collective18CollectiveEpilogueINS1I_23Sm100TmaWarpSpecializedILi4ELi2ELi64ELb0ELb0EEEJSI_NS5_IJNSX_ISF_SB_EENSX_ISH_SB_EEEEESJ_SK_SJ_SK_NS1I_6fusion15FusionCallbacksIS1M_NS1Q_17LinearCombinationISJ_fSJ_fLNS_15FloatRoundStyleE2EEESI_S1P_JEEENS4_5SM1004TMEM4LOAD26SM100_TMEM_LOAD_32dp32b64xES1G_S1E_NS4_39AutoVectorizingCopyWithAssumedAlignmentILi128EEENS4_14SM90_TMA_STOREES1E_S21_S21_EEEvvEEEEvNT_6ParamsE:
        .type           _ZN7cutlass13device_kernelINS_4gemm6kernel13GemmUniversalIN4cute5tupleIJiiiiEEENS1_10collective13CollectiveMmaINS1_35MainloopSm100TmaUmmaWarpSpecializedILi7ELi2ELi2ENS5_IJNS4_1CILi1EEENSA_ILi8EEESB_EEEEENS5_IJNSA_ILi128EEENSA_ILi256EEENSA_ILi64EEEEEENS_12float_e5m2_tENS5_IJlSB_lEEESJ_SK_NS4_8TiledMMAINS4_8MMA_AtomIJNS4_10MMA_TraitsINS4_19SM100_MMA_F8F6F4_SSEJSJ_SJ_fSF_SG_NS4_17integral_constantINS4_4UMMA5MajorELSR_0EEESS_NSP_INSQ_7ScaleInELST_0EEESU_EEEEEENS4_6LayoutINS5_IJSB_SB_SB_EEENS5_IJNSA_ILi0EEESZ_SZ_EEEEENS5_IJNS4_10UnderscoreES12_S12_EEEEENS4_23SM90_TMA_LOAD_MULTICASTENS4_14ComposedLayoutINS4_7SwizzleILi2ELi4ELi3EEENS4_18smem_ptr_flag_bitsILi8EEENSX_INS5_IJSC_SH_EEENS5_IJSH_SB_EEEEEEEvNS4_8identityENS4_13SM90_TMA_LOADES1E_vS1F_EENS_8epilogue10collective18CollectiveEpilogueINS1I_23Sm100TmaWarpSpecializedILi4ELi2ELi64ELb0ELb0EEEJSI_NS5_IJNSX_ISF_SB_EENSX_ISH_SB_EEEEESJ_SK_SJ_SK_NS1I_6fusion15FusionCallbacksIS1M_NS1Q_17LinearCombinationISJ_fSJ_fLNS_15FloatRoundStyleE2EEESI_S1P_JEEENS4_5SM1004TMEM4LOAD26SM100_TMEM_LOAD_32dp32b64xES1G_S1E_NS4_39AutoVectorizingCopyWithAssumedAlignmentILi128EEENS4_14SM90_TMA_STOREES1E_S21_S21_EEEvvEEEEvNT_6ParamsE,@function
        .size           _ZN7cutlass13device_kernelINS_4gemm6kernel13GemmUniversalIN4cute5tupleIJiiiiEEENS1_10collective13CollectiveMmaINS1_35MainloopSm100TmaUmmaWarpSpecializedILi7ELi2ELi2ENS5_IJNS4_1CILi1EEENSA_ILi8EEESB_EEEEENS5_IJNSA_ILi128EEENSA_ILi256EEENSA_ILi64EEEEEENS_12float_e5m2_tENS5_IJlSB_lEEESJ_SK_NS4_8TiledMMAINS4_8MMA_AtomIJNS4_10MMA_TraitsINS4_19SM100_MMA_F8F6F4_SSEJSJ_SJ_fSF_SG_NS4_17integral_constantINS4_4UMMA5MajorELSR_0EEESS_NSP_INSQ_7ScaleInELST_0EEESU_EEEEEENS4_6LayoutINS5_IJSB_SB_SB_EEENS5_IJNSA_ILi0EEESZ_SZ_EEEEENS5_IJNS4_10UnderscoreES12_S12_EEEEENS4_23SM90_TMA_LOAD_MULTICASTENS4_14ComposedLayoutINS4_7SwizzleILi2ELi4ELi3EEENS4_18smem_ptr_flag_bitsILi8EEENSX_INS5_IJSC_SH_EEENS5_IJSH_SB_EEEEEEEvNS4_8identityENS4_13SM90_TMA_LOADES1E_vS1F_EENS_8epilogue10collective18CollectiveEpilogueINS1I_23Sm100TmaWarpSpecializedILi4ELi2ELi64ELb0ELb0EEEJSI_NS5_IJNSX_ISF_SB_EENSX_ISH_SB_EEEEESJ_SK_SJ_SK_NS1I_6fusion15FusionCallbacksIS1M_NS1Q_17LinearCombinationISJ_fSJ_fLNS_15FloatRoundStyleE2EEESI_S1P_JEEENS4_5SM1004TMEM4LOAD26SM100_TMEM_LOAD_32dp32b64xES1G_S1E_NS4_39AutoVectorizingCopyWithAssumedAlignmentILi128EEENS4_14SM90_TMA_STOREES1E_S21_S21_EEEvvEEEEvNT_6ParamsE,(.L_x_183 - _ZN7cutlass13device_kernelINS_4gemm6kernel13GemmUniversalIN4cute5tupleIJiiiiEEENS1_10collective13CollectiveMmaINS1_35MainloopSm100TmaUmmaWarpSpecializedILi7ELi2ELi2ENS5_IJNS4_1CILi1EEENSA_ILi8EEESB_EEEEENS5_IJNSA_ILi128EEENSA_ILi256EEENSA_ILi64EEEEEENS_12float_e5m2_tENS5_IJlSB_lEEESJ_SK_NS4_8TiledMMAINS4_8MMA_AtomIJNS4_10MMA_TraitsINS4_19SM100_MMA_F8F6F4_SSEJSJ_SJ_fSF_SG_NS4_17integral_constantINS4_4UMMA5MajorELSR_0EEESS_NSP_INSQ_7ScaleInELST_0EEESU_EEEEEENS4_6LayoutINS5_IJSB_SB_SB_EEENS5_IJNSA_ILi0EEESZ_SZ_EEEEENS5_IJNS4_10UnderscoreES12_S12_EEEEENS4_23SM90_TMA_LOAD_MULTICASTENS4_14ComposedLayoutINS4_7SwizzleILi2ELi4ELi3EEENS4_18smem_ptr_flag_bitsILi8EEENSX_INS5_IJSC_SH_EEENS5_IJSH_SB_EEEEEEEvNS4_8identityENS4_13SM90_TMA_LOADES1E_vS1F_EENS_8epilogue10collective18CollectiveEpilogueINS1I_23Sm100TmaWarpSpecializedILi4ELi2ELi64ELb0ELb0EEEJSI_NS5_IJNSX_ISF_SB_EENSX_ISH_SB_EEEEESJ_SK_SJ_SK_NS1I_6fusion15FusionCallbacksIS1M_NS1Q_17LinearCombinationISJ_fSJ_fLNS_15FloatRoundStyleE2EEESI_S1P_JEEENS4_5SM1004TMEM4LOAD26SM100_TMEM_LOAD_32dp32b64xES1G_S1E_NS4_39AutoVectorizingCopyWithAssumedAlignmentILi128EEENS4_14SM90_TMA_STOREES1E_S21_S21_EEEvvEEEEvNT_6ParamsE)
        .other          _ZN7cutlass13device_kernelINS_4gemm6kernel13GemmUniversalIN4cute5tupleIJiiiiEEENS1_10collective13CollectiveMmaINS1_35MainloopSm100TmaUmmaWarpSpecializedILi7ELi2ELi2ENS5_IJNS4_1CILi1EEENSA_ILi8EEESB_EEEEENS5_IJNSA_ILi128EEENSA_ILi256EEENSA_ILi64EEEEEENS_12float_e5m2_tENS5_IJlSB_lEEESJ_SK_NS4_8TiledMMAINS4_8MMA_AtomIJNS4_10MMA_TraitsINS4_19SM100_MMA_F8F6F4_SSEJSJ_SJ_fSF_SG_NS4_17integral_constantINS4_4UMMA5MajorELSR_0EEESS_NSP_INSQ_7ScaleInELST_0EEESU_EEEEEENS4_6LayoutINS5_IJSB_SB_SB_EEENS5_IJNSA_ILi0EEESZ_SZ_EEEEENS5_IJNS4_10UnderscoreES12_S12_EEEEENS4_23SM90_TMA_LOAD_MULTICASTENS4_14ComposedLayoutINS4_7SwizzleILi2ELi4ELi3EEENS4_18smem_ptr_flag_bitsILi8EEENSX_INS5_IJSC_SH_EEENS5_IJSH_SB_EEEEEEEvNS4_8identityENS4_13SM90_TMA_LOADES1E_vS1F_EENS_8epilogue10collective18CollectiveEpilogueINS1I_23Sm100TmaWarpSpecializedILi4ELi2ELi64ELb0ELb0EEEJSI_NS5_IJNSX_ISF_SB_EENSX_ISH_SB_EEEEESJ_SK_SJ_SK_NS1I_6fusion15FusionCallbacksIS1M_NS1Q_17LinearCombinationISJ_fSJ_fLNS_15FloatRoundStyleE2EEESI_S1P_JEEENS4_5SM1004TMEM4LOAD26SM100_TMEM_LOAD_32dp32b64xES1G_S1E_NS4_39AutoVectorizingCopyWithAssumedAlignmentILi128EEENS4_14SM90_TMA_STOREES1E_S21_S21_EEEvvEEEEvNT_6ParamsE,@"STO_CUDA_ENTRY STV_DEFAULT"
_ZN7cutlass13device_kernelINS_4gemm6kernel13GemmUniversalIN4cute5tupleIJiiiiEEENS1_10collective13CollectiveMmaINS1_35MainloopSm100TmaUmmaWarpSpecializedILi7ELi2ELi2ENS5_IJNS4_1CILi1EEENSA_ILi8EEESB_EEEEENS5_IJNSA_ILi128EEENSA_ILi256EEENSA_ILi64EEEEEENS_12float_e5m2_tENS5_IJlSB_lEEESJ_SK_NS4_8TiledMMAINS4_8MMA_AtomIJNS4_10MMA_TraitsINS4_19SM100_MMA_F8F6F4_SSEJSJ_SJ_fSF_SG_NS4_17integral_constantINS4_4UMMA5MajorELSR_0EEESS_NSP_INSQ_7ScaleInELST_0EEESU_EEEEEENS4_6LayoutINS5_IJSB_SB_SB_EEENS5_IJNSA_ILi0EEESZ_SZ_EEEEENS5_IJNS4_10UnderscoreES12_S12_EEEEENS4_23SM90_TMA_LOAD_MULTICASTENS4_14ComposedLayoutINS4_7SwizzleILi2ELi4ELi3EEENS4_18smem_ptr_flag_bitsILi8EEENSX_INS5_IJSC_SH_EEENS5_IJSH_SB_EEEEEEEvNS4_8identityENS4_13SM90_TMA_LOADES1E_vS1F_EENS_8epilogue10collective18CollectiveEpilogueINS1I_23Sm100TmaWarpSpecializedILi4ELi2ELi64ELb0ELb0EEEJSI_NS5_IJNSX_ISF_SB_EENSX_ISH_SB_EEEEESJ_SK_SJ_SK_NS1I_6fusion15FusionCallbacksIS1M_NS1Q_17LinearCombinationISJ_fSJ_fLNS_15FloatRoundStyleE2EEESI_S1P_JEEENS4_5SM1004TMEM4LOAD26SM100_TMEM_LOAD_32dp32b64xES1G_S1E_NS4_39AutoVectorizingCopyWithAssumedAlignmentILi128EEENS4_14SM90_TMA_STOREES1E_S21_S21_EEEvvEEEEvNT_6ParamsE:
[----:B------:R-:W1:Y:S01]  /*0000*/  LDC R1, c[0x0][0x37c] ;  /* 0x0000df00ff017b82 */ /* 0x000e620000000800 */
[----:B------:R-:W2:Y:S01]  /*0010*/  S2R R170, SR_TID.X ;  /* 0x0000000000aa7919 */ /* 0x000ea20000002100 */
[----:B------:R-:W3:Y:S01]  /*0020*/  LDCU.64 UR8, c[0x0][0x890] ;  /* 0x00011200ff0877ac */ /* 0x000ee20008000a00 */
[----:B------:R-:W-:Y:S02]  /*0030*/  PRMT R158, RZ, 0x7610, R158 ;  /* 0x00007610ff9e7816 */ /* 0x000fe4000000009e */
[----:B------:R-:W-:Y:S01]  /*0040*/  ELECT P3, URZ, PT ;  /* 0x0000000000ff782f */ /* 0x000fe20003860000 */
[----:B---3--:R-:W-:-:S04]  /*0050*/  UISETP.NE.U32.AND UP0, UPT, UR8, URZ, UPT ;  /* 0x000000ff0800728c */ /* 0x008fc8000bf05070 */
[----:B------:R-:W-:Y:S01]  /*0060*/  UISETP.NE.AND.EX UP0, UPT, UR9, URZ, UPT, UP0 ;  /* 0x000000ff0900728c */ /* 0x000fe2000bf05300 */
[----:B--2---:R-:W-:-:S05]  /*0070*/  SHF.R.U32.HI R159, RZ, 0x5, R170 ;  /* 0x00000005ff9f7819 */ /* 0x004fca00000116aa */
[----:B------:R-:W2:Y:S02]  /*0080*/  SHFL.IDX PT, R0, R159, RZ, 0x1f ;  /* 0x00001fff9f007589 */ /* 0x000ea400000e0000 */
[----:B--2---:R-:W-:Y:S01]  /*0090*/  R2UR UR17, R0 ;  /* 0x00000000001172ca */ /* 0x004fe200000e0000 */
[----:B-1----:R-:W-:-:S14]  /*00a0*/  BRA.U UP0, `(.L_x_0) ;  /* 0x0000000100307547 */ /* 0x002fdc000b800000 */
[----:B------:R-:W1:Y:S02]  /*00b0*/  LDCU.64 UR4, c[0x0][0x888] ;  /* 0x00011100ff0477ac */ /* 0x000e640008000a00 */
[----:B-1----:R-:W-:-:S04]  /*00c0*/  UISETP.NE.U32.AND UP0, UPT, UR4, URZ, UPT ;  /* 0x000000ff0400728c */ /* 0x002fc8000bf05070 */
[----:B------:R-:W-:-:S09]  /*00d0*/  UISETP.NE.AND.EX UP0, UPT, UR5, URZ, UPT, UP0 ;  /* 0x000000ff0500728c */ /* 0x000fd2000bf05300 */
[----:B------:R-:W-:Y:S05]  /*00e0*/  BRA.U !UP0, `(.L_x_1) ;  /* 0x0000000108147547 */ /* 0x000fea000b800000 */
[----:B------:R-:W1:Y:S01]  /*00f0*/  LDC.64 R2, c[0x0][0x888] ;  /* 0x00022200ff027b82 */ /* 0x000e620000000a00 */
[----:B------:R-:W1:Y:S02]  /*0100*/  LDCU.64 UR4, c[0x0][0x358] ;  /* 0x00006b00ff0477ac */ /* 0x000e640008000a00 */
[----:B-1----:R1:W5:Y:S01]  /*0110*/  LDG.E R73, desc[UR4][R2.64] ;  /* 0x0000000402497981 */ /* 0x002362000c1e1900 */
[----:B------:R-:W-:Y:S01]  /*0120*/  HFMA2 R158, -RZ, RZ, 0, 5.9604644775390625e-08 ;  /* 0x00000001ff9e7431 */ /* 0x000fe200000001ff */
[----:B------:R-:W-:Y:S05]  /*0130*/  BRA `(.L_x_0) ;  /* 0x00000000000c7947 */ /* 0x000fea0003800000 */
.L_x_1:
[----:B------:R-:W1:Y:S01]  /*0140*/  LDCU UR4, c[0x0][0x880] ;  /* 0x00011000ff0477ac */ /* 0x000e620008000800 */
[----:B------:R-:W-:Y:S01]  /*0150*/  HFMA2 R158, -RZ, RZ, 0, 5.9604644775390625e-08 ;  /* 0x00000001ff9e7431 */ /* 0x000fe200000001ff */
[----:B-1----:R-:W-:-:S07]  /*0160*/  MOV R73, UR4 ;  /* 0x0000000400497c02 */ /* 0x002fce0008000f00 */
.L_x_0:
[----:B------:R-:W2:Y:S02]  /*0170*/  LDCU.64 UR4, c[0x0][0x8b0] ;  /* 0x00011600ff0477ac */ /* 0x000ea40008000a00 */
[----:B--2---:R-:W-:-:S04]  /*0180*/  UISETP.NE.U32.AND UP0, UPT, UR4, URZ, UPT ;  /* 0x000000ff0400728c */ /* 0x004fc8000bf05070 */
[----:B------:R-:W-:-:S09]  /*0190*/  UISETP.NE.AND.EX UP0, UPT, UR5, URZ, UPT, UP0 ;  /* 0x000000ff0500728c */ /* 0x000fd2000bf05300 */
[----:B------:R-:W-:Y:S05]  /*01a0*/  BRA.U UP0, `(.L_x_2) ;  /* 0x0000000100287547 */ /* 0x000fea000b800000 */
[----:B------:R-:W2:Y:S02]  /*01b0*/  LDCU.64 UR4, c[0x0][0x8a8] ;  /* 0x00011500ff0477ac */ /* 0x000ea40008000a00 */
[----:B--2---:R-:W-:-:S04]  /*01c0*/  UISETP.NE.U32.AND UP0, UPT, UR4, URZ, UPT ;  /* 0x000000ff0400728c */ /* 0x004fc8000bf05070 */
[----:B------:R-:W-:-:S09]  /*01d0*/  UISETP.NE.AND.EX UP0, UPT, UR5, URZ, UPT, UP0 ;  /* 0x000000ff0500728c */ /* 0x000fd2000bf05300 */
[----:B------:R-:W-:Y:S05]  /*01e0*/  BRA.U !UP0, `(.L_x_3) ;  /* 0x0000000108107547 */ /* 0x000fea000b800000 */
[----:B------:R-:W2:Y:S01]  /*01f0*/  LDC.64 R70, c[0x0][0x8a8] ;  /* 0x00022a00ff467b82 */ /* 0x000ea20000000a00 */
[----:B------:R-:W2:Y:S02]  /*0200*/  LDCU.64 UR4, c[0x0][0x358] ;  /* 0x00006b00ff0477ac */ /* 0x000ea40008000a00 */
[----:B--2---:R2:W5:Y:S01]  /*0210*/  LDG.E R70, desc[UR4][R70.64] ;  /* 0x0000000446467981 */ /* 0x004562000c1e1900 */
[----:B------:R-:W-:Y:S05]  /*0220*/  BRA `(.L_x_2) ;  /* 0x0000000000087947 */ /* 0x000fea0003800000 */
.L_x_3:
[----:B------:R-:W2:Y:S02]  /*0230*/  LDCU UR4, c[0x0][0x8a0] ;  /* 0x00011400ff0477ac */ /* 0x000ea40008000800 */
[----:B--2---:R-:W-:Y:S02]  /*0240*/  MOV R70, UR4 ;  /* 0x0000000400467c02 */ /* 0x004fe40008000f00 */
.L_x_2:
[----:B------:R-:W-:Y:S01]  /*0250*/  IMAD.U32 R0, RZ, RZ, UR17 ;  /* 0x00000011ff007e24 */ /* 0x000fe2000f8e00ff */
[----:B------:R-:W-:Y:S04]  /*0260*/  BSSY.RECONVERGENT B0, `(.L_x_4) ;  /* 0x000000c000007945 */ /* 0x000fe80003800200 */
[C---:B------:R-:W-:Y:S02]  /*0270*/  ISETP.NE.OR P1, PT, R0.reuse, 0x1, !P3 ;  /* 0x000000010000780c */ /* 0x040fe40005f25670 */
[----:B------:R-:W-:-:S11]  /*0280*/  ISETP.NE.OR P0, PT, R0, 0x3, !P3 ;  /* 0x000000030000780c */ /* 0x000fd60005f05670 */
[----:B------:R-:W-:Y:S05]  /*0290*/  @P1 BRA `(.L_x_5) ;  /* 0x0000000000201947 */ /* 0x000fea0003800000 */
[----:B------:R-:W3:Y:S02]  /*02a0*/  LDCU.64 UR4, c[0x0][0x348] ;  /* 0x00006900ff0477ac */ /* 0x000ee40008000a00 */
[----:B---3--:R-:W-:Y:S02]  /*02b0*/  UIADD3 UR6, UP1, UPT, UR4, 0x80, URZ ;  /* 0x0000008004067890 */ /* 0x008fe4000ff3e0ff */
[----:B------:R-:W-:Y:S02]  /*02c0*/  UIADD3 UR4, UP0, UPT, UR4, 0x180, URZ ;  /* 0x0000018004047890 */ /* 0x000fe4000ff1e0ff */
[----:B------:R-:W-:Y:S02]  /*02d0*/  UIADD3.X UR7, UPT, UPT, URZ, UR5, URZ, UP1, !UPT ;  /* 0x00000005ff077290 */ /* 0x000fe40008ffe4ff */
[----:B------:R-:W-:-:S07]  /*02e0*/  UIADD3.X UR5, UPT, UPT, URZ, UR5, URZ, UP0, !UPT ;  /* 0x00000005ff057290 */ /* 0x000fce00087fe4ff */
[----:B------:R3:W-:Y:S02]  /*02f0*/  UTMACCTL.PF [UR6] ;  /* 0x00000000060079b9 */ /* 0x0007e40008040000 */
[----:B------:R3:W-:Y:S02]  /*0300*/  UTMACCTL.PF [UR4] ;  /* 0x00000000040079b9 */ /* 0x0007e40008040000 */
[----:B---3--:R-:W-:Y:S01]  /*0310*/  NOP ;  /* 0x0000000000007918 */ /* 0x008fe20000000000 */
.L_x_5:
[----:B------:R-:W-:Y:S05]  /*0320*/  BSYNC.RECONVERGENT B0 ;  /* 0x0000000000007941 */ /* 0x000fea0003800200 */
.L_x_4:
[----:B------:R-:W-:Y:S04]  /*0330*/  BSSY.RECONVERGENT B0, `(.L_x_6) ;  /* 0x000000a000007945 */ /* 0x000fe80003800200 */
        /* <DEDUP_REMOVED lines=9> */
.L_x_7:
[----:B------:R-:W-:Y:S05]  /*03d0*/  BSYNC.RECONVERGENT B0 ;  /* 0x0000000000007941 */ /* 0x000fea0003800200 */
.L_x_6:
[----:B------:R-:W3:Y:S01]  /*03e0*/  LDCU.64 UR4, c[0x0][0x888] ;  /* 0x00011100ff0477ac */ /* 0x000ee20008000a00 */
[----:B------:R-:W-:Y:S02]  /*03f0*/  UISETP.EQ.U32.AND UP1, UPT, UR8, URZ, UPT ;  /* 0x000000ff0800728c */ /* 0x000fe4000bf22070 */
[----:B------:R-:W-:Y:S02]  /*0400*/  UPLOP3.LUT UP3, UPT, UPT, UPT, UPT, 0x80, 0x8 ;  /* 0x000000000008789c */ /* 0x000fe40003f6f070 */
[----:B---3--:R-:W-:-:S04]  /*0410*/  UISETP.NE.U32.AND UP0, UPT, UR4, URZ, UPT ;  /* 0x000000ff0400728c */ /* 0x008fc8000bf05070 */
[----:B------:R-:W-:-:S04]  /*0420*/  UISETP.NE.AND.EX UP0, UPT, UR5, URZ, UPT, UP0 ;  /* 0x000000ff0500728c */ /* 0x000fc8000bf05300 */
[----:B------:R-:W-:-:S04]  /*0430*/  UISETP.EQ.OR.EX UP2, UPT, UR9, URZ, !UP0, UP1 ;  /* 0x000000ff0900728c */ /* 0x000fc8000c742710 */
[----:B------:R-:W-:-:S06]  /*0440*/  UP2UR UR4, UPR, URZ, 0x4 ;  /* 0x00000004ff047883 */ /* 0x000fcc0008000000 */
[----:B------:R-:W-:Y:S01]  /*0450*/  MOV R161, UR4 ;  /* 0x0000000400a17c02 */ /* 0x000fe20008000f00 */
[----:B------:R-:W-:Y:S06]  /*0460*/  BRA.U !UP2, `(.L_x_8) ;  /* 0x000000010a207547 */ /* 0x000fec000b800000 */
[----:B------:R-:W-:Y:S01]  /*0470*/  UISETP.NE.U32.AND UP1, UPT, UR8, URZ, UPT ;  /* 0x000000ff0800728c */ /* 0x000fe2000bf25070 */
[----:B-----5:R-:W-:Y:S01]  /*0480*/  FSETP.NEU.AND P0, PT, R73, RZ, PT ;  /* 0x000000ff4900720b */ /* 0x020fe20003f0d000 */
[----:B------:R-:W-:Y:S02]  /*0490*/  USEL UR4, URZ, 0xffffffff, UP0 ;  /* 0xffffffffff047887 */ /* 0x000fe40008000000 */
[----:B------:R-:W-:-:S10]  /*04a0*/  UISETP.NE.AND.EX UP1, UPT, UR9, URZ, UPT, UP1 ;  /* 0x000000ff0900728c */ /* 0x000fd4000bf25310 */
[----:B------:R-:W-:Y:S01]  /*04b0*/  VOTEU.ANY UP0, P0 ;  /* 0x0000000000ff7886 */ /* 0x000fe20000000100 */
[----:B------:R-:W-:-:S04]  /*04c0*/  @!UP1 USEL UR4, URZ, 0xffffffff, UP0 ;  /* 0xffffffffff049887 */ /* 0x000fc80008000000 */
[----:B------:R-:W-:-:S04]  /*04d0*/  ULOP3.LUT UR4, UR4, 0x1, URZ, 0xc0, !UPT ;  /* 0x0000000104047892 */ /* 0x000fc8000f8ec0ff */
[----:B------:R-:W-:-:S11]  /*04e0*/  UISETP.NE.U32.AND UP3, UPT, UR4, 0x1, UPT ;  /* 0x000000010400788c */ /* 0x000fd6000bf65070 */
.L_x_8:
[----:B-1----:R-:W1:Y:S01]  /*04f0*/  SHFL.IDX PT, R2, R159, RZ, 0x1f ;  /* 0x00001fff9f027589 */ /* 0x002e6200000e0000 */
[----:B------:R-:W-:-:S04]  /*0500*/  UISETP.NE.AND UP0, UPT, UR17, 0x2, UPT ;  /* 0x000000021100788c */ /* 0x000fc8000bf05270 */
[----:B------:R-:W-:Y:S01]  /*0510*/  USEL UR48, URZ, 0x1, UP0 ;  /* 0x00000001ff307887 */ /* 0x000fe20008000000 */
[----:B-1----:R-:W-:-:S13]  /*0520*/  ISETP.NE.AND P0, PT, R2, RZ, PT ;  /* 0x000000ff0200720c */ /* 0x002fda0003f05270 */
[----:B------:R-:W-:Y:S05]  /*0530*/  @P0 BRA `(.L_x_9) ;  /* 0x0000000000700947 */ /* 0x000fea0003800000 */
[----:B------:R-:W1:Y:S01]  /*0540*/  S2UR UR4, SR_CgaCtaId ;  /* 0x00000000000479c3 */ /* 0x000e620000008800 */
[----:B------:R-:W-:Y:S01]  /*0550*/  UMOV UR5, 0x400 ;  /* 0x0000040000057882 */ /* 0x000fe20000000000 */
[----:B------:R-:W-:Y:S01]  /*0560*/  UMOV UR8, 0x1 ;  /* 0x0000000100087882 */ /* 0x000fe20000000000 */
[----:B------:R-:W-:Y:S01]  /*0570*/  UMOV UR6, 0x8 ;  /* 0x0000000800067882 */ /* 0x000fe20000000000 */
[----:B------:R-:W-:-:S04]  /*0580*/  UIADD3 UR8, UPT, UPT, -UR8, 0x100000, URZ ;  /* 0x0010000008087890 */ /* 0x000fc8000fffe1ff */
[----:B------:R-:W-:Y:S02]  /*0590*/  USHF.L.U32 UR9, UR8, 0xb, URZ ;  /* 0x0000000b08097899 */ /* 0x000fe400080006ff */
[----:B------:R-:W-:Y:S02]  /*05a0*/  USHF.L.U32 UR8, UR8, 0x1, URZ ;  /* 0x0000000108087899 */ /* 0x000fe400080006ff */
[----:B------:R-:W-:-:S04]  /*05b0*/  UIADD3 UR6, UPT, UPT, -UR6, 0x100000, URZ ;  /* 0x0010000006067890 */ /* 0x000fc8000fffe1ff */
[----:B------:R-:W-:Y:S02]  /*05c0*/  USHF.L.U32 UR7, UR6, 0xb, URZ ;  /* 0x0000000b06077899 */ /* 0x000fe400080006ff */
[----:B------:R-:W-:Y:S01]  /*05d0*/  USHF.L.U32 UR6, UR6, 0x1, URZ ;  /* 0x0000000106067899 */ /* 0x000fe200080006ff */
[----:B------:R-:W-:Y:S01]  /*05e0*/  ELECT P0, URZ, PT ;  /* 0x0000000000ff782f */ /* 0x000fe20003800000 */
[----:B-1----:R-:W-:Y:S01]  /*05f0*/  ULEA UR4, UR4, UR5, 0x18 ;  /* 0x0000000504047291 */ /* 0x002fe2000f8ec0ff */
[----:B------:R-:W1:Y:S11]  /*0600*/  FENCE.VIEW.ASYNC.S ;  /* 0x00000000000073c6 */ /* 0x000e760000000000 */
[----:B-1----:R1:W3:Y:S01]  /*0610*/  SYNCS.EXCH.64 URZ, [UR4], UR8 ;  /* 0x0000000804ff75b2 */ /* 0x0022e20008000100 */
[----:B------:R1:W4:Y:S01]  /*0620*/  SYNCS.EXCH.64 URZ, [UR4+0x38], UR6 ;  /* 0x0000380604ff75b2 */ /* 0x0003220008000100 */
[----:B------:R1:W1:Y:S01]  /*0630*/  SYNCS.EXCH.64 URZ, [UR4+0x8], UR8 ;  /* 0x0000080804ff75b2 */ /* 0x0002620008000100 */
        /* <DEDUP_REMOVED lines=11> */
[----:B------:R-:W-:Y:S01]  /*06f0*/  NOP ;  /* 0x0000000000007918 */ /* 0x000fe20000000000 */
.L_x_9:
[----:B------:R-:W2:Y:S01]  /*0700*/  SHFL.IDX PT, R2, R159, RZ, 0x1f ;  /* 0x00001fff9f027589 */ /* 0x000ea200000e0000 */
[----:B------:R-:W-:Y:S01]  /*0710*/  NOP ;  /* 0x0000000000007918 */ /* 0x000fe20000000000 */
[----:B--2---:R-:W-:-:S13]  /*0720*/  ISETP.NE.AND P0, PT, R2, 0x1, PT ;  /* 0x000000010200780c */ /* 0x004fda0003f05270 */
[----:B------:R-:W-:Y:S05]  /*0730*/  @P0 BRA `(.L_x_10) ;  /* 0x0000000000580947 */ /* 0x000fea0003800000 */
[----:B-1----:R-:W1:Y:S01]  /*0740*/  S2UR UR4, SR_CgaCtaId ;  /* 0x00000000000479c3 */ /* 0x002e620000008800 */
        /* <DEDUP_REMOVED lines=12> */
[----:B-1----:R2:W1:Y:S01]  /*0810*/  SYNCS.EXCH.64 URZ, [UR4+0x70], UR8 ;  /* 0x0000700804ff75b2 */ /* 0x0024620008000100 */
[----:B------:R2:W1:Y:S01]  /*0820*/  SYNCS.EXCH.64 URZ, [UR4+0x90], UR6 ;  /* 0x0000900604ff75b2 */ /* 0x0004620008000100 */
[----:B------:R2:W1:Y:S01]  /*0830*/  SYNCS.EXCH.64 URZ, [UR4+0x78], UR8 ;  /* 0x0000780804ff75b2 */ /* 0x0004620008000100 */
[----:B------:R2:W1:Y:S01]  /*0840*/  SYNCS.EXCH.64 URZ, [UR4+0x98], UR6 ;  /* 0x0000980604ff75b2 */ /* 0x0004620008000100 */
[----:B------:R2:W1:Y:S01]  /*0850*/  SYNCS.EXCH.64 URZ, [UR4+0x80], UR8 ;  /* 0x0000800804ff75b2 */ /* 0x0004620008000100 */
[----:B------:R2:W1:Y:S01]  /*0860*/  SYNCS.EXCH.64 URZ, [UR4+0xa0], UR6 ;  /* 0x0000a00604ff75b2 */ /* 0x0004620008000100 */
[----:B------:R2:W1:Y:S01]  /*0870*/  SYNCS.EXCH.64 URZ, [UR4+0x88], UR8 ;  /* 0x0000880804ff75b2 */ /* 0x0004620008000100 */
[----:B------:R2:W1:Y:S02]  /*0880*/  SYNCS.EXCH.64 URZ, [UR4+0xa8], UR6 ;  /* 0x0000a80604ff75b2 */ /* 0x0004640008000100 */
[----:B--2---:R-:W-:Y:S01]  /*0890*/  NOP ;  /* 0x0000000000007918 */ /* 0x004fe20000000000 */
.L_x_10:
[----:B------:R-:W2:Y:S01]  /*08a0*/  SHFL.IDX PT, R2, R159, RZ, 0x1f ;  /* 0x00001fff9f027589 */ /* 0x000ea200000e0000 */
[----:B------:R-:W-:Y:S01]  /*08b0*/  NOP ;  /* 0x0000000000007918 */ /* 0x000fe20000000000 */
[----:B--2---:R-:W-:-:S13]  /*08c0*/  ISETP.NE.AND P0, PT, R2, 0x3, PT ;  /* 0x000000030200780c */ /* 0x004fda0003f05270 */
[----:B------:R-:W-:Y:S05]  /*08d0*/  @P0 BRA `(.L_x_11) ;  /* 0x0000000000300947 */ /* 0x000fea0003800000 */
[----:B-1----:R-:W1:Y:S01]  /*08e0*/  S2UR UR4, SR_CgaCtaId ;  /* 0x00000000000479c3 */ /* 0x002e620000008800 */
[----:B------:R-:W-:Y:S01]  /*08f0*/  UMOV UR6, 0x400 ;  /* 0x0000040000067882 */ /* 0x000fe20000000000 */
[----:B------:R-:W-:Y:S01]  /*0900*/  UMOV UR5, 0x20 ;  /* 0x0000002000057882 */ /* 0x000fe20000000000 */
[----:B------:R-:W-:Y:S01]  /*0910*/  ELECT P0, URZ, PT ;  /* 0x0000000000ff782f */ /* 0x000fe20003800000 */
[----:B-1----:R-:W-:Y:S02]  /*0920*/  ULEA UR6, UR4, UR6, 0x18 ;  /* 0x0000000604067291 */ /* 0x002fe4000f8ec0ff */
[----:B------:R-:W-:-:S04]  /*0930*/  UIADD3 UR4, UPT, UPT, -UR5, 0x100000, URZ ;  /* 0x0010000005047890 */ /* 0x000fc8000fffe1ff */
[----:B------:R-:W-:Y:S02]  /*0940*/  USHF.L.U32 UR5, UR4, 0xb, URZ ;  /* 0x0000000b04057899 */ /* 0x000fe400080006ff */
[----:B------:R-:W-:Y:S01]  /*0950*/  USHF.L.U32 UR4, UR4, 0x1, URZ ;  /* 0x0000000104047899 */ /* 0x000fe200080006ff */
[----:B------:R-:W1:Y:S11]  /*0960*/  FENCE.VIEW.ASYNC.S ;  /* 0x00000000000073c6 */ /* 0x000e760000000000 */
[----:B-1----:R2:W1:Y:S01]  /*0970*/  SYNCS.EXCH.64 URZ, [UR6+0xb0], UR4 ;  /* 0x0000b00406ff75b2 */ /* 0x0024620008000100 */
[----:B------:R2:W1:Y:S02]  /*0980*/  SYNCS.EXCH.64 URZ, [UR6+0xb8], UR4 ;  /* 0x0000b80406ff75b2 */ /* 0x0004640008000100 */
[----:B--2---:R-:W-:Y:S01]  /*0990*/  NOP ;  /* 0x0000000000007918 */ /* 0x004fe20000000000 */
.L_x_11:
[----:B------:R-:W2:Y:S01]  /*09a0*/  SHFL.IDX PT, R2, R159, RZ, 0x1f ;  /* 0x00001fff9f027589 */ /* 0x000ea200000e0000 */
[----:B------:R-:W-:Y:S01]  /*09b0*/  NOP ;  /* 0x0000000000007918 */ /* 0x000fe20000000000 */
[----:B--2---:R-:W-:-:S13]  /*09c0*/  ISETP.NE.AND P0, PT, R2, 0x4, PT ;  /* 0x000000040200780c */ /* 0x004fda0003f05270 */
[----:B------:R-:W-:Y:S05]  /*09d0*/  @P0 BRA `(.L_x_12) ;  /* 0x00000000004c0947 */ /* 0x000fea0003800000 */
[----:B-1----:R-:W1:Y:S01]  /*09e0*/  S2UR UR6, SR_CgaCtaId ;  /* 0x00000000000679c3 */ /* 0x002e620000008800 */
[----:B------:R-:W-:Y:S01]  /*09f0*/  UMOV UR4, 0x720 ;  /* 0x0000072000047882 */ /* 0x000fe20000000000 */
[----:B------:R-:W-:Y:S01]  /*0a00*/  UMOV UR5, 0x400 ;  /* 0x0000040000057882 */ /* 0x000fe20000000000 */
[----:B------:R-:W-:Y:S01]  /*0a10*/  USEL UR4, UR4, 0x620, UP3 ;  /* 0x0000062004047887 */ /* 0x000fe20009800000 */
[----:B------:R-:W-:Y:S01]  /*0a20*/  UMOV UR8, 0x1 ;  /* 0x0000000100087882 */ /* 0x000fe20000000000 */
[----:B------:R-:W-:Y:S01]  /*0a30*/  ELECT P0, URZ, PT ;  /* 0x0000000000ff782f */ /* 0x000fe20003800000 */
[----:B------:R-:W-:-:S04]  /*0a40*/  UIADD3 UR8, UPT, UPT, -UR8, 0x100000, URZ ;  /* 0x0010000008087890 */ /* 0x000fc8000fffe1ff */
[----:B------:R-:W-:Y:S02]  /*0a50*/  USHF.L.U32 UR9, UR8, 0xb, URZ ;  /* 0x0000000b08097899 */ /* 0x000fe400080006ff */
[----:B------:R-:W-:Y:S02]  /*0a60*/  USHF.L.U32 UR8, UR8, 0x1, URZ ;  /* 0x0000000108087899 */ /* 0x000fe400080006ff */
[----:B-1----:R-:W-:Y:S02]  /*0a70*/  ULEA UR6, UR6, UR5, 0x18 ;  /* 0x0000000506067291 */ /* 0x002fe4000f8ec0ff */
[----:B------:R-:W-:-:S04]  /*0a80*/  UIADD3 UR4, UPT, UPT, -UR4, 0x100000, URZ ;  /* 0x0010000004047890 */ /* 0x000fc8000fffe1ff */
[----:B------:R-:W-:Y:S02]  /*0a90*/  USHF.L.U32 UR5, UR4, 0xb, URZ ;  /* 0x0000000b04057899 */ /* 0x000fe400080006ff */
[----:B------:R-:W-:Y:S01]  /*0aa0*/  USHF.L.U32 UR4, UR4, 0x1, URZ ;  /* 0x0000000104047899 */ /* 0x000fe200080006ff */
[----:B------:R-:W1:Y:S03]  /*0ab0*/  FENCE.VIEW.ASYNC.S ;  /* 0x00000000000073c6 */ /* 0x000e660000000000 */
[----:B-1----:R2:W1:Y:S08]  /*0ac0*/  SYNCS.EXCH.64 URZ, [UR6+0xc0], UR8 ;  /* 0x0000c00806ff75b2 */ /* 0x0024700008000100 */
[----:B------:R2:W1:Y:S01]  /*0ad0*/  SYNCS.EXCH.64 URZ, [UR6+0xd0], UR4 ;  /* 0x0000d00406ff75b2 */ /* 0x0004620008000100 */
[----:B------:R2:W1:Y:S01]  /*0ae0*/  SYNCS.EXCH.64 URZ, [UR6+0xc8], UR8 ;  /* 0x0000c80806ff75b2 */ /* 0x0004620008000100 */
[----:B------:R2:W1:Y:S02]  /*0af0*/  SYNCS.EXCH.64 URZ, [UR6+0xd8], UR4 ;  /* 0x0000d80406ff75b2 */ /* 0x0004640008000100 */
[----:B--2---:R-:W-:Y:S01]  /*0b00*/  NOP ;  /* 0x0000000000007918 */ /* 0x004fe20000000000 */
.L_x_12:
        /* <DEDUP_REMOVED lines=20> */
[----:B------:R2:W1:Y:S02]  /*0c50*/  SYNCS.EXCH.64 URZ, [UR4+0xf8], UR6 ;  /* 0x0000f80604ff75b2 */ /* 0x0004640008000100 */
[----:B--2---:R-:W-:Y:S01]  /*0c60*/  NOP ;  /* 0x0000000000007918 */ /* 0x004fe20000000000 */
.L_x_13:
[----:B------:R-:W2:Y:S01]  /*0c70*/  SHFL.IDX PT, R2, R159, RZ, 0x1f ;  /* 0x00001fff9f027589 */ /* 0x000ea200000e0000 */
[----:B------:R-:W-:Y:S01]  /*0c80*/  NOP ;  /* 0x0000000000007918 */ /* 0x000fe20000000000 */
[----:B--2---:R-:W-:-:S13]  /*0c90*/  ISETP.NE.AND P0, PT, R2, 0x3, PT ;  /* 0x000000030200780c */ /* 0x004fda0003f05270 */
[----:B------:R-:W-:Y:S05]  /*0ca0*/  @P0 BRA `(.L_x_14) ;  /* 0x0000000000380947 */ /* 0x000fea0003800000 */
[----:B------:R-:W2:Y:S01]  /*0cb0*/  S2UR UR5, SR_CgaCtaId ;  /* 0x00000000000579c3 */ /* 0x000ea20000008800 */
[----:B-1----:R-:W-:Y:S01]  /*0cc0*/  UMOV UR4, 0x400 ;  /* 0x0000040000047882 */ /* 0x002fe20000000000 */
[----:B------:R-:W-:Y:S01]  /*0cd0*/  UMOV UR6, 0x20 ;  /* 0x0000002000067882 */ /* 0x000fe20000000000 */
[----:B------:R-:W-:Y:S01]  /*0ce0*/  ELECT P0, URZ, PT ;  /* 0x0000000000ff782f */ /* 0x000fe20003800000 */
[----:B------:R-:W-:-:S04]  /*0cf0*/  UIADD3 UR6, UPT, UPT, -UR6, 0x100000, URZ ;  /* 0x0010000006067890 */ /* 0x000fc8000fffe1ff */
[----:B------:R-:W-:Y:S02]  /*0d00*/  USHF.L.U32 UR7, UR6, 0xb, URZ ;  /* 0x0000000b06077899 */ /* 0x000fe400080006ff */
[----:B------:R-:W-:Y:S02]  /*0d10*/  USHF.L.U32 UR6, UR6, 0x1, URZ ;  /* 0x0000000106067899 */ /* 0x000fe400080006ff */
[----:B--2---:R-:W-:Y:S01]  /*0d20*/  ULEA UR4, UR5, UR4, 0x18 ;  /* 0x0000000405047291 */ /* 0x004fe2000f8ec0ff */
[----:B------:R-:W1:Y:S11]  /*0d30*/  FENCE.VIEW.ASYNC.S ;  /* 0x00000000000073c6 */ /* 0x000e760000000000 */
[----:B-1----:R2:W1:Y:S01]  /*0d40*/  SYNCS.EXCH.64 URZ, [UR4+0x100], UR6 ;  /* 0x0001000604ff75b2 */ /* 0x0024620008000100 */
[----:B------:R2:W1:Y:S01]  /*0d50*/  SYNCS.EXCH.64 URZ, [UR4+0x110], UR6 ;  /* 0x0001100604ff75b2 */ /* 0x0004620008000100 */
[----:B------:R2:W1:Y:S01]  /*0d60*/  SYNCS.EXCH.64 URZ, [UR4+0x108], UR6 ;  /* 0x0001080604ff75b2 */ /* 0x0004620008000100 */
[----:B------:R2:W1:Y:S02]  /*0d70*/  SYNCS.EXCH.64 URZ, [UR4+0x118], UR6 ;  /* 0x0001180604ff75b2 */ /* 0x0004640008000100 */
[----:B--2---:R-:W-:Y:S01]  /*0d80*/  NOP ;  /* 0x0000000000007918 */ /* 0x004fe20000000000 */
.L_x_14:
[----:B-1----:R-:W1:Y:S01]  /*0d90*/  LDCU UR4, c[0x0][0x36c] ;  /* 0x00006d80ff0477ac */ /* 0x002e620008000800 */
[----:B------:R-:W-:Y:S01]  /*0da0*/  ISETP.NE.OR P3, PT, R0, 0x2, !P3 ;  /* 0x000000020000780c */ /* 0x000fe20005f65670 */
[----:B------:R-:W-:Y:S01]  /*0db0*/  NOP ;  /* 0x0000000000007918 */ /* 0x000fe20000000000 */
[----:B------:R-:W-:Y:S01]  /*0dc0*/  LOP3.LUT R0, R170, 0x1f, RZ, 0xc0, !PT ;  /* 0x0000001faa007812 */ /* 0x000fe200078ec0ff */
[----:B------:R-:W-:Y:S02]  /*0dd0*/  UISETP.NE.AND UP4, UPT, UR17, URZ, UPT ;  /* 0x000000ff1100728c */ /* 0x000fe4000bf85270 */
[----:B-1----:R-:W-:-:S09]  /*0de0*/  UISETP.EQ.U32.AND UP5, UPT, UR4, 0x1, UPT ;  /* 0x000000010400788c */ /* 0x002fd2000bfa2070 */
[----:B------:R-:W-:Y:S05]  /*0df0*/  BRA.U !UP5, `(.L_x_15) ;  /* 0x000000010d087547 */ /* 0x000fea000b800000 */
[----:B---34-:R-:W-:Y:S01]  /*0e00*/  UCGABAR_ARV ;  /* 0x00000000000079c7 */ /* 0x018fe20008000000 */
[----:B------:R-:W-:Y:S05]  /*0e10*/  BRA `(.L_x_16) ;  /* 0x0000000000047947 */ /* 0x000fea0003800000 */
.L_x_15:
[----:B---34-:R-:W-:Y:S01]  /*0e20*/  NOP ;  /* 0x0000000000007918 */ /* 0x018fe20000000000 */
.L_x_16:
[----:B------:R-:W1:Y:S01]  /*0e30*/  S2UR UR7, SR_CTAID.X ;  /* 0x00000000000779c3 */ /* 0x000e620000002500 */
[----:B------:R-:W-:-:S05]  /*0e40*/  CS2R.32 R160, SR_CgaSize ;  /* 0x0000000000a07805 */ /* 0x000fca0000008a00 */
[----:B------:R-:W-:-:S05]  /*0e50*/  IMAD R160, R160, -0xa0, RZ ;  /* 0xffffff60a0a07824 */ /* 0x000fca00078e02ff */
[----:B------:R-:W-:-:S14]  /*0e60*/  R2UR UR5, R160 ;  /* 0x00000000a00572ca */ /* 0x000fdc00000e0000 */
[----:B------:R-:W2:Y:S01]  /*0e70*/  LDCU UR5, c[0x0][UR5+0x2b0] ;  /* 0x00005600050577ac */ /* 0x000ea20008000800 */
[----:B------:R-:W-:-:S05]  /*0e80*/  CS2R.32 R160, SR_CgaSize ;  /* 0x0000000000a07805 */ /* 0x000fca0000008a00 */
[----:B------:R-:W-:-:S05]  /*0e90*/  IMAD R160, R160, -0xa0, RZ ;  /* 0xffffff60a0a07824 */ /* 0x000fca00078e02ff */
[----:B------:R-:W-:-:S14]  /*0ea0*/  R2UR UR4, R160 ;  /* 0x00000000a00472ca */ /* 0x000fdc00000e0000 */
[----:B------:R-:W3:Y:S01]  /*0eb0*/  LDCU UR4, c[0x0][UR4+0x2b4] ;  /* 0x00005680040477ac */ /* 0x000ee20008000800 */
[----:B------:R-:W4:Y:S01]  /*0ec0*/  S2UR UR8, SR_CTAID.Y ;  /* 0x00000000000879c3 */ /* 0x000f220000002600 */
[----:B------:R-:W-:-:S05]  /*0ed0*/  CS2R.32 R160, SR_CgaSize ;  /* 0x0000000000a07805 */ /* 0x000fca0000008a00 */
[----:B------:R-:W-:-:S05]  /*0ee0*/  IMAD R160, R160, -0xa0, RZ ;  /* 0xffffff60a0a07824 */ /* 0x000fca00078e02ff */
[----:B------:R-:W-:-:S14]  /*0ef0*/  R2UR UR9, R160 ;  /* 0x00000000a00972ca */ /* 0x000fdc00000e0000 */
[----:B------:R-:W3:Y:S01]  /*0f00*/  LDCU UR9, c[0x0][UR9+0x2a0] ;  /* 0x00005400090977ac */ /* 0x000ee20008000800 */
[----:B------:R-:W4:Y:S01]  /*0f10*/  LDCU UR21, c[0x0][0xb24] ;  /* 0x00016480ff1577ac */ /* 0x000f220008000800 */
[----:B------:R-:W3:Y:S01]  /*0f20*/  S2UR UR10, SR_CgaCtaId ;  /* 0x00000000000a79c3 */ /* 0x000ee20000008800 */
[----:B------:R-:W-:-:S05]  /*0f30*/  CS2R.32 R160, SR_CgaSize ;  /* 0x0000000000a07805 */ /* 0x000fca0000008a00 */
[----:B------:R-:W-:-:S05]  /*0f40*/  IMAD R160, R160, -0xa0, RZ ;  /* 0xffffff60a0a07824 */ /* 0x000fca00078e02ff */
[----:B------:R-:W-:-:S14]  /*0f50*/  R2UR UR59, R160 ;  /* 0x00000000a03b72ca */ /* 0x000fdc00000e0000 */
[----:B------:R-:W3:Y:S01]  /*0f60*/  LDCU UR59, c[0x0][UR59+0x2a4] ;  /* 0x000054803b3b77ac */ /* 0x000ee20008000800 */
[----:B------:R-:W3:Y:S01]  /*0f70*/  LDCU UR42, c[0x0][0xb24] ;  /* 0x00016480ff2a77ac */ /* 0x000ee20008000800 */
[----:B-1----:R-:W-:Y:S01]  /*0f80*/  I2FP.F32.U32 R3, UR7 ;  /* 0x0000000700037c45 */ /* 0x002fe20008201000 */
[----:B------:R-:W1:Y:S01]  /*0f90*/  S2UR UR36, SR_CTAID.Z ;  /* 0x00000000002479c3 */ /* 0x000e620000002700 */
[----:B------:R-:W1:Y:S03]  /*0fa0*/  LDCU UR27, c[0x0][0xb30] ;  /* 0x00016600ff1b77ac */ /* 0x000e660008000800 */
[----:B--2---:R-:W-:Y:S01]  /*0fb0*/  FMUL R3, R3, UR5 ;  /* 0x0000000503037c20 */ /* 0x004fe20008400000 */
[----:B------:R-:W-:Y:S01]  /*0fc0*/  UMOV UR16, UR7 ;  /* 0x0000000700107c82 */ /* 0x000fe20008000000 */
[----:B----4-:R-:W-:Y:S01]  /*0fd0*/  UISETP.GE.AND UP2, UPT, UR21, 0x1, UPT ;  /* 0x000000011500788c */ /* 0x010fe2000bf46270 */
[----:B------:R-:W-:Y:S01]  /*0fe0*/  I2FP.F32.U32 R2, UR8 ;  /* 0x0000000800027c45 */ /* 0x000fe20008201000 */
[----:B------:R-:W-:-:S02]  /*0ff0*/  UMOV UR20, UR8 ;  /* 0x0000000800147c82 */ /* 0x000fc40008000000 */
[----:B------:R-:W2:Y:S02]  /*1000*/  F2I.U32.TRUNC.NTZ R3, R3 ;  /* 0x0000000300037305 */ /* 0x000ea4000020f000 */
[----:B---3--:R-:W-:Y:S01]  /*1010*/  FMUL R2, R2, UR4 ;  /* 0x0000000402027c20 */ /* 0x008fe20008400000 */
[----:B------:R-:W-:-:S05]  /*1020*/  USHF.L.U32 UR28, UR10, 0xa, URZ ;  /* 0x0000000a0a1c7899 */ /* 0x000fca00080006ff */
[----:B------:R-:W3:Y:S01]  /*1030*/  F2I.U32.TRUNC.NTZ R2, R2 ;  /* 0x0000000200027305 */ /* 0x000ee2000020f000 */
[----:B--2---:R-:W-:Y:S02]  /*1040*/  R2UR UR4, R3 ;  /* 0x00000000030472ca */ /* 0x004fe400000e0000 */
[----:B---3--:R-:W-:Y:S02]  /*1050*/  R2UR UR6, R2 ;  /* 0x00000000020672ca */ /* 0x008fe400000e0000 */
[----:B------:R-:W-:-:S09]  /*1060*/  PRMT R2, RZ, 0x7610, R2 ;  /* 0x00007610ff027816 */ /* 0x000fd20000000002 */
[----:B------:R-:W-:-:S04]  /*1070*/  UIADD3 UR5, UPT, UPT, -UR4, URZ, URZ ;  /* 0x000000ff04057290 */ /* 0x000fc8000fffe1ff */
[----:B------:R-:W-:Y:S02]  /*1080*/  UIMAD UR5, UR9, UR5, UR7 ;  /* 0x00000005090572a4 */ /* 0x000fe4000f8e0207 */
[----:B------:R-:W-:-:S04]  /*1090*/  UIADD3 UR4, UPT, UPT, -UR6, URZ, URZ ;  /* 0x000000ff06047290 */ /* 0x000fc8000fffe1ff */
[----:B------:R-:W-:Y:S01]  /*10a0*/  IMAD.U32 R160, RZ, RZ, UR5 ;  /* 0x00000005ffa07e24 */ /* 0x000fe2000f8e00ff */
[----:B------:R-:W-:Y:S01]  /*10b0*/  UIMAD UR59, UR59, UR4, UR8 ;  /* 0x000000043b3b72a4 */ /* 0x000fe2000f8e0208 */
[----:B-1----:R-:W-:Y:S11]  /*10c0*/  BRA.U UP4, `(.L_x_17) ;  /* 0x00000001047c7547 */ /* 0x002ff6000b800000 */
[----:B------:R-:W-:Y:S01]  /*10d0*/  UISETP.NE.AND UP0, UPT, UR59, 0x1, UPT ;  /* 0x000000013b00788c */ /* 0x000fe2000bf05270 */
[----:B------:R-:W-:Y:S01]  /*10e0*/  R2UR UR8, R160 ;  /* 0x00000000a00872ca */ /* 0x000fe200000e0000 */
[----:B------:R-:W-:Y:S02]  /*10f0*/  UISETP.NE.AND UP1, UPT, UR59, 0x2, UPT ;  /* 0x000000023b00788c */ /* 0x000fe4000bf25270 */
[----:B------:R-:W-:Y:S02]  /*1100*/  USEL UR5, URZ, 0x2, UP0 ;  /* 0x00000002ff057887 */ /* 0x000fe40008000000 */
[----:B------:R-:W-:Y:S02]  /*1110*/  UISETP.NE.AND UP0, UPT, UR59, 0x3, UPT ;  /* 0x000000033b00788c */ /* 0x000fe4000bf05270 */
[----:B------:R-:W-:Y:S02]  /*1120*/  USEL UR4, URZ, 0x4, UP1 ;  /* 0x00000004ff047887 */ /* 0x000fe40008800000 */
[----:B------:R-:W-:-:S02]  /*1130*/  UISETP.NE.AND UP1, UPT, UR59, 0x4, UPT ;  /* 0x000000043b00788c */ /* 0x000fc4000bf25270 */
[----:B------:R-:W-:Y:S02]  /*1140*/  USEL UR7, URZ, 0x8, UP0 ;  /* 0x00000008ff077887 */ /* 0x000fe40008000000 */
[----:B------:R-:W-:Y:S02]  /*1150*/  UISETP.NE.AND UP0, UPT, UR59, 0x5, UPT ;  /* 0x000000053b00788c */ /* 0x000fe4000bf05270 */
[----:B------:R-:W-:Y:S02]  /*1160*/  USEL UR6, URZ, 0x10, UP1 ;  /* 0x00000010ff067887 */ /* 0x000fe40008800000 */
[----:B------:R-:W-:Y:S02]  /*1170*/  UISETP.NE.AND UP1, UPT, UR59, 0x6, UPT ;  /* 0x000000063b00788c */ /* 0x000fe4000bf25270 */
[----:B------:R-:W-:Y:S02]  /*1180*/  USEL UR11, URZ, 0x20, UP0 ;  /* 0x00000020ff0b7887 */ /* 0x000fe40008000000 */
[----:B------:R-:W-:-:S02]  /*1190*/  UISETP.NE.AND UP0, UPT, UR59, 0x7, UPT ;  /* 0x000000073b00788c */ /* 0x000fc4000bf05270 */
[----:B------:R-:W-:Y:S02]  /*11a0*/  USEL UR12, URZ, 0x40, UP1 ;  /* 0x00000040ff0c7887 */ /* 0x000fe40008800000 */
[----:B------:R-:W-:Y:S02]  /*11b0*/  UISETP.NE.AND UP1, UPT, UR59, URZ, UPT ;  /* 0x000000ff3b00728c */ /* 0x000fe4000bf25270 */
[----:B------:R-:W-:Y:S02]  /*11c0*/  USEL UR13, URZ, 0x80, UP0 ;  /* 0x00000080ff0d7887 */ /* 0x000fe40008000000 */
[----:B------:R-:W-:Y:S02]  /*11d0*/  UISETP.NE.AND UP0, UPT, UR8, URZ, UPT ;  /* 0x000000ff0800728c */ /* 0x000fe4000bf05270 */
[----:B------:R-:W-:Y:S02]  /*11e0*/  UISETP.EQ.OR UP1, UPT, UR8, URZ, !UP1 ;  /* 0x000000ff0800728c */ /* 0x000fe4000cf22670 */
[----:B------:R-:W-:-:S02]  /*11f0*/  USEL UR9, UR5, 0x2, UP0 ;  /* 0x0000000205097887 */ /* 0x000fc40008000000 */
[----:B------:R-:W-:Y:S02]  /*1200*/  USEL UR4, UR4, 0x4, UP0 ;  /* 0x0000000404047887 */ /* 0x000fe40008000000 */
[----:B------:R-:W-:Y:S02]  /*1210*/  USEL UR5, URZ, 0x1, !UP1 ;  /* 0x00000001ff057887 */ /* 0x000fe4000c800000 */
[----:B------:R-:W-:Y:S02]  /*1220*/  USEL UR10, UR7, 0x8, UP0 ;  /* 0x00000008070a7887 */ /* 0x000fe40008000000 */
[----:B------:R-:W-:Y:S02]  /*1230*/  USEL UR8, UR6, 0x10, UP0 ;  /* 0x0000001006087887 */ /* 0x000fe40008000000 */
[----:B------:R-:W-:Y:S02]  /*1240*/  UIADD3 UR4, UPT, UPT, UR4, UR9, UR5 ;  /* 0x0000000904047290 */ /* 0x000fe4000fffe005 */
[----:B------:R-:W-:-:S02]  /*1250*/  USEL UR7, UR11, 0x20, UP0 ;  /* 0x000000200b077887 */ /* 0x000fc40008000000 */
[----:B------:R-:W-:Y:S02]  /*1260*/  USEL UR6, UR12, 0x40, UP0 ;  /* 0x000000400c067887 */ /* 0x000fe40008000000 */
[----:B------:R-:W-:Y:S02]  /*1270*/  UIADD3 UR4, UPT, UPT, UR8, UR10, UR4 ;  /* 0x0000000a08047290 */ /* 0x000fe4000fffe004 */
[----:B------:R-:W-:Y:S02]  /*1280*/  USEL UR5, UR13, 0x80, UP0 ;  /* 0x000000800d057887 */ /* 0x000fe40008000000 */
[----:B------:R-:W-:-:S04]  /*1290*/  UIADD3 UR4, UPT, UPT, UR6, UR7, UR4 ;  /* 0x0000000706047290 */ /* 0x000fc8000fffe004 */
[----:B------:R-:W-:-:S06]  /*12a0*/  UIADD3 UR4, UPT, UPT, UR4, UR5, URZ ;  /* 0x0000000504047290 */ /* 0x000fcc000fffe0ff */
[----:B------:R-:W-:Y:S02]  /*12b0*/  MOV R2, UR4 ;  /* 0x0000000400027c02 */ /* 0x000fe40008000f00 */
.L_x_17:
[----:B------:R-:W-:Y:S05]  /*12c0*/  BRA.U !UP2, `(.L_x_18) ;  /* 0x000000010ad47547 */ /* 0x000fea000b800000 */
[----:B------:R-:W1:Y:S01]  /*12d0*/  LDCU.128 UR12, c[0x0][0xb10] ;  /* 0x00016200ff0c77ac */ /* 0x000e620008000c00 */
[----:B------:R-:W2:Y:S01]  /*12e0*/  LDCU UR6, c[0x0][0x370] ;  /* 0x00006e00ff0677ac */ /* 0x000ea20008000800 */
[----:B------:R-:W3:Y:S01]  /*12f0*/  LDCU UR5, c[0x0][0x374] ;  /* 0x00006e80ff0577ac */ /* 0x000ee20008000800 */
[----:B------:R-:W4:Y:S01]  /*1300*/  LDCU UR26, c[0x0][0xb0c] ;  /* 0x00016180ff1a77ac */ /* 0x000f220008000800 */
[----:B------:R-:W4:Y:S01]  /*1310*/  LDCU UR4, c[0x0][0xb20] ;  /* 0x00016400ff0477ac */ /* 0x000f220008000800 */
[----:B------:R-:W4:Y:S01]  /*1320*/  LDCU.64 UR8, c[0x0][0xb28] ;  /* 0x00016500ff0877ac */ /* 0x000f220008000a00 */
[----:B-1----:R-:W-:Y:S02]  /*1330*/  UISETP.NE.AND UP0, UPT, UR14, 0x1, UPT ;  /* 0x000000010e00788c */ /* 0x002fe4000bf05270 */
[----:B---3--:R-:W-:Y:S02]  /*1340*/  UIMAD.WIDE.U32 UR10, UR5, UR15, URZ ;  /* 0x0000000f050a72a5 */ /* 0x008fe4000f8e00ff */
[----:B--2---:R-:W-:-:S02]  /*1350*/  UIMAD.WIDE.U32 UR22, UR6, UR12, URZ ;  /* 0x0000000c061672a5 */ /* 0x004fc4000f8e00ff */
[----:B----4-:R-:W-:Y:S02]  /*1360*/  UISETP.NE.AND UP1, UPT, UR26, 0x1, UPT ;  /* 0x000000011a00788c */ /* 0x010fe4000bf25270 */
[----:B------:R-:W-:Y:S01]  /*1370*/  UISETP.NE.AND UP2, UPT, UR21, 0x1, UPT ;  /* 0x000000011500788c */ /* 0x000fe2000bf45270 */
[----:B------:R-:W-:Y:S02]  /*1380*/  UMOV UR10, UR11 ;  /* 0x0000000b000a7c82 */ /* 0x000fe40008000000 */
[----:B------:R-:W-:Y:S01]  /*1390*/  UMOV UR22, UR23 ;  /* 0x0000001700167c82 */ /* 0x000fe20008000000 */
[----:B------:R-:W-:Y:S02]  /*13a0*/  @UP0 USHF.R.U32.HI UR5, URZ, UR4, UR10 ;  /* 0x00000004ff050299 */ /* 0x000fe4000801160a */
[----:B------:R-:W-:Y:S02]  /*13b0*/  UIMAD.WIDE.U32 UR24, UR20, UR15, URZ ;  /* 0x0000000f141872a5 */ /* 0x000fe4000f8e00ff */
[----:B------:R-:W-:-:S02]  /*13c0*/  UIMAD.WIDE.U32 UR10, UR5, UR8, URZ ;  /* 0x00000008050a72a5 */ /* 0x000fc4000f8e00ff */
[----:B------:R-:W-:Y:S02]  /*13d0*/  @UP1 USHF.R.U32.HI UR6, URZ, UR13, UR22 ;  /* 0x0000000dff061299 */ /* 0x000fe40008011616 */
[----:B------:R-:W-:Y:S02]  /*13e0*/  UIMAD.WIDE.U32 UR18, UR16, UR12, URZ ;  /* 0x0000000c101272a5 */ /* 0x000fe4000f8e00ff */
[----:B------:R-:W-:Y:S01]  /*13f0*/  UIMAD.WIDE.U32 UR22, UR6, UR8, URZ ;  /* 0x00000008061672a5 */ /* 0x000fe2000f8e00ff */
[----:B------:R-:W-:Y:S01]  /*1400*/  UMOV UR24, UR25 ;  /* 0x0000001900187c82 */ /* 0x000fe20008000000 */
[----:B------:R-:W-:Y:S01]  /*1410*/  UMOV UR10, UR11 ;  /* 0x0000000b000a7c82 */ /* 0x000fe20008000000 */
[----:B------:R-:W-:Y:S02]  /*1420*/  USHF.R.U32.HI UR24, URZ, UR4, UR24 ;  /* 0x00000004ff187299 */ /* 0x000fe40008011618 */
[----:B------:R-:W-:Y:S02]  /*1430*/  @UP2 USHF.R.U32.HI UR5, URZ, UR9, UR10 ;  /* 0x00000009ff052299 */ /* 0x000fe4000801160a */
[----:B------:R-:W-:Y:S01]  /*1440*/  UMOV UR7, UR23 ;  /* 0x0000001700077c82 */ /* 0x000fe20008000000 */
[----:B------:R-:W-:Y:S01]  /*1450*/  UMOV UR18, UR19 ;  /* 0x0000001300127c82 */ /* 0x000fe20008000000 */
[----:B------:R-:W-:-:S02]  /*1460*/  @UP2 USHF.R.U32.HI UR6, URZ, UR9, UR7 ;  /* 0x00000009ff062299 */ /* 0x000fc40008011607 */
[----:B------:R-:W-:Y:S02]  /*1470*/  USHF.R.U32.HI UR18, URZ, UR13, UR18 ;  /* 0x0000000dff127299 */ /* 0x000fe40008011612 */
[----:B------:R-:W-:Y:S02]  /*1480*/  USEL UR4, UR20, UR24, !UP0 ;  /* 0x0000001814047287 */ /* 0x000fe4000c000000 */
[----:B------:R-:W-:Y:S02]  /*1490*/  UIMAD UR7, UR5, UR21, URZ ;  /* 0x00000015050772a4 */ /* 0x000fe4000f8e02ff */
[----:B------:R-:W-:Y:S02]  /*14a0*/  USEL UR5, UR16, UR18, !UP1 ;  /* 0x0000001210057287 */ /* 0x000fe4000c800000 */
[----:B------:R-:W-:Y:S02]  /*14b0*/  UIMAD UR12, UR6, UR21, URZ ;  /* 0x00000015060c72a4 */ /* 0x000fe4000f8e02ff */
[----:B------:R-:W-:-:S02]  /*14c0*/  UISETP.GE.AND UP0, UPT, UR4, UR7, UPT ;  /* 0x000000070400728c */ /* 0x000fc4000bf06270 */
[----:B------:R-:W-:Y:S02]  /*14d0*/  UIMAD.WIDE.U32 UR10, UR4, UR8, URZ ;  /* 0x00000008040a72a5 */ /* 0x000fe4000f8e00ff */
[----:B------:R-:W-:Y:S02]  /*14e0*/  UISETP.GE.OR UP0, UPT, UR5, UR12, UP0 ;  /* 0x0000000c0500728c */ /* 0x000fe40008706670 */
[----:B------:R-:W-:Y:S02]  /*14f0*/  UIMAD.WIDE.U32 UR12, UR5, UR8, URZ ;  /* 0x00000008050c72a5 */ /* 0x000fe4000f8e00ff */
[----:B------:R-:W-:Y:S01]  /*1500*/  UIADD3 UR10, UPT, UPT, -UR4, URZ, URZ ;  /* 0x000000ff040a7290 */ /* 0x000fe2000fffe1ff */
[----:B------:R-:W-:Y:S01]  /*1510*/  UMOV UR8, UR11 ;  /* 0x0000000b00087c82 */ /* 0x000fe20008000000 */
[----:B------:R-:W-:Y:S02]  /*1520*/  UIADD3 UR11, UPT, UPT, -UR5, URZ, URZ ;  /* 0x000000ff050b7290 */ /* 0x000fe4000fffe1ff */
[----:B------:R-:W-:-:S03]  /*1530*/  USHF.R.U32.HI UR8, URZ, UR9, UR8 ;  /* 0x00000009ff087299 */ /* 0x000fc60008011608 */
[----:B------:R-:W-:Y:S01]  /*1540*/  @!UP0 UMOV UR7, UR13 ;  /* 0x0000000d00078c82 */ /* 0x000fe20008000000 */
[----:B------:R-:W-:Y:S02]  /*1550*/  UIMAD UR20, UR14, UR10, UR20 ;  /* 0x0000000a0e1472a4 */ /* 0x000fe4000f8e0214 */
[----:B------:R-:W-:Y:S02]  /*1560*/  USEL UR8, UR4, UR8, !UP2 ;  /* 0x0000000804087287 */ /* 0x000fe4000d000000 */
[----:B------:R-:W-:Y:S02]  /*1570*/  @!UP0 USHF.R.U32.HI UR7, URZ, UR9, UR7 ;  /* 0x00000009ff078299 */ /* 0x000fe40008011607 */
[----:B------:R-:W-:Y:S02]  /*1580*/  UIADD3 UR9, UPT, UPT, -UR8, URZ, URZ ;  /* 0x000000ff08097290 */ /* 0x000fe4000fffe1ff */
[----:B------:R-:W-:Y:S02]  /*1590*/  @!UP0 USEL UR7, UR5, UR7, !UP2 ;  /* 0x0000000705078287 */ /* 0x000fe4000d000000 */
[----:B------:R-:W-:-:S02]  /*15a0*/  UIMAD UR9, UR21, UR9, UR4 ;  /* 0x00000009150972a4 */ /* 0x000fc4000f8e0204 */
[----:B------:R-:W-:Y:S02]  /*15b0*/  @!UP0 UIADD3 UR8, UPT, UPT, UR8, -UR7, URZ ;  /* 0x8000000708088290 */ /* 0x000fe4000fffe0ff */
[----:B------:R-:W-:Y:S02]  /*15c0*/  @!UP0 UIMAD UR6, UR9, UR6, UR7 ;  /* 0x00000006090682a4 */ /* 0x000fe4000f8e0207 */
[----:B------:R-:W-:Y:S02]  /*15d0*/  @!UP0 UIMAD UR4, UR8, UR21, UR5 ;  /* 0x00000015080482a4 */ /* 0x000fe4000f8e0205 */
[----:B------:R-:W-:Y:S02]  /*15e0*/  UIMAD UR16, UR26, UR11, UR16 ;  /* 0x0000000b1a1072a4 */ /* 0x000fe4000f8e0210 */
[----:B------:R-:W-:Y:S01]  /*15f0*/  UIMAD UR20, UR4, UR14, UR20 ;  /* 0x0000000e041472a4 */ /* 0x000fe2000f8e0214 */
[----:B------:R-:W-:Y:S02]  /*1600*/  @!UP0 UMOV UR5, UR6 ;  /* 0x0000000600058c82 */ /* 0x000fe40008000000 */
[----:B------:R-:W-:-:S12]  /*1610*/  UIMAD UR16, UR5, UR26, UR16 ;  /* 0x0000001a051072a4 */ /* 0x000fd8000f8e0210 */
.L_x_18:
[----:B------:R-:W-:Y:S02]  /*1620*/  UISETP.NE.AND UP1, UPT, UR27, 0x1, UPT ;  /* 0x000000011b00788c */ /* 0x000fe4000bf25270 */
[----:B------:R-:W-:Y:S02]  /*1630*/  UISETP.NE.AND UP0, UPT, UR17, 0x2, UPT ;  /* 0x000000021100788c */ /* 0x000fe4000bf05270 */
[----:B------:R-:W-:-:S05]  /*1640*/  ULOP3.LUT UR28, UR28, 0x1c00, URZ, 0xc0, !UPT ;  /* 0x00001c001c1c7892 */ /* 0x000fca000f8ec0ff */
[----:B------:R-:W-:Y:S07]  /*1650*/  BRA.U UP1, `(.L_x_19) ;  /* 0x0000000101447547 */ /* 0x000fee000b800000 */
[----:B------:R-:W1:Y:S01]  /*1660*/  LDCU.128 UR8, c[0x0][0xb10] ;  /* 0x00016200ff0877ac */ /* 0x000e620008000c00 */
[----:B------:R-:W2:Y:S01]  /*1670*/  LDCU UR12, c[0x0][0xb0c] ;  /* 0x00016180ff0c77ac */ /* 0x000ea20008000800 */
[----:B------:R-:W3:Y:S01]  /*1680*/  LDCU UR13, c[0x0][0xb20] ;  /* 0x00016400ff0d77ac */ /* 0x000ee20008000800 */
[----:B-1----:R-:W-:Y:S02]  /*1690*/  UIMAD.WIDE.U32 UR6, UR16, UR8, URZ ;  /* 0x00000008100672a5 */ /* 0x002fe4000f8e00ff */
[----:B------:R-:W-:Y:S02]  /*16a0*/  UIMAD.WIDE.U32 UR4, UR20, UR11, URZ ;  /* 0x0000000b140472a5 */ /* 0x000fe4000f8e00ff */
[----:B--2---:R-:W-:Y:S02]  /*16b0*/  UISETP.NE.AND UP2, UPT, UR12, 0x1, UPT ;  /* 0x000000010c00788c */ /* 0x004fe4000bf45270 */
[----:B------:R-:W-:Y:S01]  /*16c0*/  UISETP.NE.AND UP1, UPT, UR10, 0x1, UPT ;  /* 0x000000010a00788c */ /* 0x000fe2000bf25270 */
[----:B------:R-:W-:-:S02]  /*16d0*/  UMOV UR6, UR7 ;  /* 0x0000000700067c82 */ /* 0x000fc40008000000 */
[----:B------:R-:W-:Y:S01]  /*16e0*/  UMOV UR4, UR5 ;  /* 0x0000000500047c82 */ /* 0x000fe20008000000 */
[----:B------:R-:W-:Y:S02]  /*16f0*/  USHF.R.U32.HI UR6, URZ, UR9, UR6 ;  /* 0x00000009ff067299 */ /* 0x000fe40008011606 */
[----:B---3--:R-:W-:Y:S02]  /*1700*/  USHF.R.U32.HI UR4, URZ, UR13, UR4 ;  /* 0x0000000dff047299 */ /* 0x008fe40008011604 */
[----:B------:R-:W-:Y:S02]  /*1710*/  USEL UR5, UR16, UR6, !UP2 ;  /* 0x0000000610057287 */ /* 0x000fe4000d000000 */
[----:B------:R-:W-:-:S04]  /*1720*/  USEL UR4, UR20, UR4, !UP1 ;  /* 0x0000000414047287 */ /* 0x000fc8000c800000 */
[----:B------:R-:W-:Y:S02]  /*1730*/  UIADD3 UR6, UPT, UPT, UR5, -UR4, URZ ;  /* 0x8000000405067290 */ /* 0x000fe4000fffe0ff */
[----:B------:R-:W-:Y:S02]  /*1740*/  UIADD3 UR4, UPT, UPT, -UR5, UR4, URZ ;  /* 0x0000000405047290 */ /* 0x000fe4000fffe1ff */
[----:B------:R-:W-:Y:S02]  /*1750*/  UIMAD UR20, UR6, UR10, UR20 ;  /* 0x0000000a061472a4 */ /* 0x000fe4000f8e0214 */
[----:B------:R-:W-:-:S12]  /*1760*/  UIMAD UR16, UR4, UR12, UR16 ;  /* 0x0000000c041072a4 */ /* 0x000fd8000f8e0210 */
.L_x_19:
[----:B------:R-:W-:Y:S05]  /*1770*/  BRA.U !UP5, `(.L_x_20) ;  /* 0x000000010d0c7547 */ /* 0x000fea000b800000 */
[----:B------:R-:W-:Y:S01]  /*1780*/  UCGABAR_WAIT ;  /* 0x0000000000007dc7 */ /* 0x000fe20008000000 */
[----:B------:R-:W-:Y:S01]  /*1790*/  CCTL.IVALL ;  /* 0x00000000ff00798f */ /* 0x000fe20002000000 */
[----:B------:R-:W-:Y:S05]  /*17a0*/  BRA `(.L_x_21) ;  /* 0x0000000000047947 */ /* 0x000fea0003800000 */
.L_x_20:
[----:B------:R-:W-:Y:S06]  /*17b0*/  BAR.SYNC.DEFER_BLOCKING 0x0 ;  /* 0x0000000000007b1d */ /* 0x000fec0000010000 */
.L_x_21:
[----:B------:R-:W-:Y:S05]  /*17c0*/  BRA.U UP0, `(.L_x_22) ;  /* 0x0000001500247547 */ /* 0x000fea000b800000 */
[----:B------:R-:W1:Y:S01]  /*17d0*/  LDCU UR6, c[0x0][0x38c] ;  /* 0x00007180ff0677ac */ /* 0x000e620008000800 */
[----:B------:R-:W2:Y:S01]  /*17e0*/  S2UR UR8, SR_CgaCtaId ;  /* 0x00000000000879c3 */ /* 0x000ea20000008800 */
[----:B------:R-:W-:Y:S01]  /*17f0*/  PLOP3.LUT P1, PT, PT, PT, UP3, 0x80, 0x8 ;  /* 0x000000000008781c */ /* 0x000fe20003f2f038 */
[----:B------:R-:W-:Y:S01]  /*1800*/  IMAD.MOV.U32 R12, RZ, RZ, 0x1 ;  /* 0x00000001ff0c7424 */ /* 0x000fe200078e00ff */
[----:B------:R-:W-:Y:S01]  /*1810*/  UMOV UR7, 0x400 ;  /* 0x0000040000077882 */ /* 0x000fe20000000000 */
[----:B------:R-:W-:Y:S01]  /*1820*/  UISETP.NE.AND UP1, UPT, UR17, URZ, UPT ;  /* 0x000000ff1100728c */ /* 0x000fe2000bf25270 */
[----:B------:R-:W-:Y:S02]  /*1830*/  ISETP.EQ.OR P2, PT, R0, RZ, P3 ;  /* 0x000000ff0000720c */ /* 0x000fe40001f42670 */
[----:B------:R-:W-:Y:S02]  /*1840*/  CS2R R10, SRZ ;  /* 0x00000000000a7805 */ /* 0x000fe4000001ff00 */
[----:B------:R-:W-:Y:S01]  /*1850*/  PLOP3.LUT P1, PT, P1, PT, PT, 0x8, 0x80 ;  /* 0x000000000080781c */ /* 0x000fe20000f2e170 */
[----:B------:R-:W-:Y:S01]  /*1860*/  IMAD.MOV.U32 R9, RZ, RZ, RZ ;  /* 0x000000ffff097224 */ /* 0x000fe200078e00ff */
[----:B------:R-:W3:Y:S01]  /*1870*/  LDCU UR40, c[0x0][0x370] ;  /* 0x00006e00ff2877ac */ /* 0x000ee20008000800 */
[----:B------:R-:W-:Y:S01]  /*1880*/  IMAD.MOV.U32 R8, RZ, RZ, 0x1 ;  /* 0x00000001ff087424 */ /* 0x000fe200078e00ff */
[----:B------:R-:W4:Y:S01]  /*1890*/  LDCU.64 UR26, c[0x0][0x348] ;  /* 0x00006900ff1a77ac */ /* 0x000f220008000a00 */
[----:B-1----:R-:W-:-:S02]  /*18a0*/  UIADD3 UR5, UPT, UPT, UR6, 0x3f, URZ ;  /* 0x0000003f06057890 */ /* 0x002fc4000fffe0ff */
[----:B------:R-:W-:Y:S02]  /*18b0*/  USHF.R.U32.HI UR45, URZ, 0x6, UR28 ;  /* 0x00000006ff2d7899 */ /* 0x000fe4000801161c */
[----:B------:R-:W-:Y:S02]  /*18c0*/  USHF.R.S32.HI UR4, URZ, 0x1f, UR5 ;  /* 0x0000001fff047899 */ /* 0x000fe40008011405 */
[----:B------:R-:W-:Y:S02]  /*18d0*/  UIADD3 UR46, UPT, UPT, UR6, 0x7e, URZ ;  /* 0x0000007e062e7890 */ /* 0x000fe4000fffe0ff */
[----:B------:R-:W-:Y:S02]  /*18e0*/  ULEA.HI UR4, UR4, UR5, URZ, 0x6 ;  /* 0x0000000504047291 */ /* 0x000fe4000f8f30ff */
[----:B--2---:R-:W-:Y:S02]  /*18f0*/  ULEA UR7, UR8, UR7, 0x18 ;  /* 0x0000000708077291 */ /* 0x004fe4000f8ec0ff */
[----:B------:R-:W-:-:S02]  /*1900*/  USHF.R.S32.HI UR43, URZ, 0x6, UR4 ;  /* 0x00000006ff2b7899 */ /* 0x000fc40008011404 */
[----:B------:R-:W-:Y:S02]  /*1910*/  UIADD3 UR4, UPT, UPT, UR6, -0x1, URZ ;  /* 0xffffffff06047890 */ /* 0x000fe4000fffe0ff */
[----:B------:R-:W-:Y:S02]  /*1920*/  UISETP.LT.U32.AND UP0, UPT, UR43, 0x7, UPT ;  /* 0x000000072b00788c */ /* 0x000fe4000bf01070 */
[----:B------:R-:W-:Y:S02]  /*1930*/  UISETP.GE.U32.AND UP2, UPT, UR4, -0x7f, UPT ;  /* 0xffffff810400788c */ /* 0x000fe4000bf46070 */
[----:B------:R-:W-:Y:S01]  /*1940*/  USEL UR41, UR43, 0x7, UP0 ;  /* 0x000000072b297887 */ /* 0x000fe20008000000 */
[----:B------:R-:W1:Y:S03]  /*1950*/  LDCU UR39, c[0x0][0x374] ;  /* 0x00006e80ff2777ac */ /* 0x000e660008000800 */
[----:B------:R-:W-:-:S02]  /*1960*/  UIADD3 UR21, UPT, UPT, UR41, -0x1, URZ ;  /* 0xffffffff29157890 */ /* 0x000fc4000fffe0ff */
[----:B------:R-:W-:-:S03]  /*1970*/  USEL UR24, UR48, 0x2, UP1 ;  /* 0x0000000230187887 */ /* 0x000fc60008800000 */
[----:B------:R-:W-:Y:S02]  /*1980*/  @UP2 UIADD3 UR21, UPT, UPT, UR41, URZ, URZ ;  /* 0x000000ff29152290 */ /* 0x000fe4000fffe0ff */
[----:B------:R-:W-:Y:S02]  /*1990*/  UIADD3 UR29, UPT, UPT, UR7, 0xc400, UR28 ;  /* 0x0000c400071d7890 */ /* 0x000fe4000fffe01c */
[----:B------:R-:W-:Y:S02]  /*19a0*/  UIADD3 UR44, UPT, UPT, UR43, -UR41, URZ ;  /* 0x800000292b2c7290 */ /* 0x000fe4000fffe0ff */
[----:B------:R-:W-:Y:S01]  /*19b0*/  UIADD3 UR21, UPT, UPT, UR21, 0x1, URZ ;  /* 0x0000000115157890 */ /* 0x000fe2000fffe0ff */
[----:B---34-:R-:W-:-:S11]  /*19c0*/  UMOV UR5, URZ ;  /* 0x000000ff00057c82 */ /* 0x018fd60008000000 */
.L_x_42:
[----:B------:R-:W2:Y:S02]  /*19d0*/  S2UR UR4, SR_CgaCtaId ;  /* 0x00000000000479c3 */ /* 0x000ea40000008800 */
[----:B--2---:R-:W-:-:S09]  /*19e0*/  UISETP.NE.AND UP0, UPT, UR4, URZ, UPT ;  /* 0x000000ff0400728c */ /* 0x004fd2000bf05270 */
[----:B-1----:R-:W-:Y:S05]  /*19f0*/  BRA.U UP0, `(.L_x_23) ;  /* 0x0000000100287547 */ /* 0x002fea000b800000 */
[----:B------:R-:W-:Y:S02]  /*1a00*/  LEA R0, R9, UR7, 0x3 ;  /* 0x0000000709007c11 */ /* 0x000fe4000f8e18ff */
[----:B------:R-:W-:-:S04]  /*1a10*/  SHF.L.U32 R3, R8, 0x1f, RZ ;  /* 0x0000001f08037819 */ /* 0x000fc800000006ff */
[----:B------:R-:W2:Y:S02]  /*1a20*/  SYNCS.PHASECHK.TRANS64.TRYWAIT P0, [R0+URZ+0x110], R3 ;  /* 0x00011003000075a7 */ /* 0x000ea400080011ff */
[----:B--2---:R-:W-:Y:S05]  /*1a30*/  @!P0 BRA `(.L_x_24) ;  /* 0x0000009c00c88947 */ /* 0x004fea0003800000 */
.L_x_136:
[----:B------:R3:W-:Y:S01]  /*1a40*/  SYNCS.ARRIVE.TRANS64.A1T0 RZ, [R0+URZ+0x100], RZ ;  /* 0x000100ff00ff79a7 */ /* 0x0007e200081000ff */
[----:B------:R-:W-:-:S05]  /*1a50*/  VIADD R9, R9, 0x1 ;  /* 0x0000000109097836 */ /* 0x000fca0000000000 */
[----:B------:R-:W-:-:S04]  /*1a60*/  ISETP.NE.AND P0, PT, R9, 0x2, PT ;  /* 0x000000020900780c */ /* 0x000fc80003f05270 */
[----:B--2---:R-:W-:Y:S02]  /*1a70*/  SEL R3, RZ, 0x1, P0 ;  /* 0x00000001ff037807 */ /* 0x004fe40000000000 */
[----:B------:R-:W-:Y:S02]  /*1a80*/  SEL R9, R9, RZ, P0 ;  /* 0x000000ff09097207 */ /* 0x000fe40000000000 */
[----:B------:R-:W-:-:S07]  /*1a90*/  LOP3.LUT R8, R8, R3, RZ, 0x3c, !PT ;  /* 0x0000000308087212 */ /* 0x000fce00078e3cff */
.L_x_23:
[----:B------:R-:W-:Y:S01]  /*1aa0*/  ULEA UR4, UR5, UR7, 0x3 ;  /* 0x0000000705047291 */ /* 0x000fe2000f8e18ff */
[----:B---3--:R-:W-:Y:S01]  /*1ab0*/  SHF.L.U32 R0, R12, 0x1f, RZ ;  /* 0x0000001f0c007819 */ /* 0x008fe200000006ff */
[----:B------:R-:W-:Y:S02]  /*1ac0*/  UISETP.GE.U32.AND UP0, UPT, UR46, 0x7f, UPT ;  /* 0x0000007f2e00788c */ /* 0x000fe4000bf06070 */
[----:B------:R-:W-:Y:S02]  /*1ad0*/  USHF.L.U32 UR11, UR20, 0x8, URZ ;  /* 0x00000008140b7899 */ /* 0x000fe400080006ff */
[----:B------:R-:W-:Y:S01]  /*1ae0*/  ULEA UR35, UR16, UR45, 0x7 ;  /* 0x0000002d10237291 */ /* 0x000fe2000f8e38ff */
[----:B------:R-:W-:Y:S02]  /*1af0*/  UMOV UR13, URZ ;  /* 0x000000ff000d7c82 */ /* 0x000fe40008000000 */
[----:B------:R2:W3:Y:S02]  /*1b00*/  SYNCS.PHASECHK.TRANS64.TRYWAIT P0, [UR4+0x38], R0 ;  /* 0x00003800ff0075a7 */ /* 0x0004e40008001104 */
[----:B------:R-:W-:Y:S07]  /*1b10*/  BRA.U !UP0, `(.L_x_25) ;  /* 0x0000000108bc7547 */ /* 0x000fee000b800000 */
[----:B------:R-:W-:Y:S01]  /*1b20*/  UMOV UR6, URZ ;  /* 0x000000ff00067c82 */ /* 0x000fe20008000000 */
[----:B------:R-:W-:-:S05]  /*1b30*/  UMOV UR4, UR5 ;  /* 0x0000000500047c82 */ /* 0x000fca0008000000 */
.L_x_31:
[----:B------:R-:W-:Y:S01]  /*1b40*/  ULEA UR33, UR4, UR7, 0x3 ;  /* 0x0000000704217291 */ /* 0x000fe2000f8e18ff */
[----:B---3--:R-:W-:Y:S01]  /*1b50*/  @!P3 MOV R2, 0x6000 ;  /* 0x000060000002b802 */ /* 0x008fe20000000f00 */
[----:B-1-3--:R-:W-:Y:S10]  /*1b60*/  @P0 BRA `(.L_x_26) ;  /* 0x00000000000c0947 */ /* 0x00aff40003800000 */
[----:B------:R-:W-:-:S04]  /*1b70*/  SHF.L.U32 R3, R12, 0x1f, RZ ;  /* 0x0000001f0c037819 */ /* 0x000fc800000006ff */
[----:B------:R-:W3:Y:S02]  /*1b80*/  SYNCS.PHASECHK.TRANS64.TRYWAIT P0, [UR33+0x38], R3 ;  /* 0x00003803ff0075a7 */ /* 0x000ee40008001121 */
[----:B---3--:R-:W-:Y:S05]  /*1b90*/  @!P0 BRA `(.L_x_27) ;  /* 0x0000009c00848947 */ /* 0x008fea0003800000 */
.L_x_26:
[----:B------:R3:W-:Y:S01]  /*1ba0*/  @!P3 SYNCS.ARRIVE.TRANS64 RZ, [UR33], R2 ;  /* 0x00000002ffffb9a7 */ /* 0x0007e20008000021 */
[----:B------:R-:W-:-:S04]  /*1bb0*/  ULOP3.LUT UR5, UR24, 0x2, URZ, 0xfc, !UPT ;  /* 0x0000000218057892 */ /* 0x000fc8000f8efcff */
[----:B------:R-:W-:-:S09]  /*1bc0*/  UISETP.NE.AND UP0, UPT, UR5, 0x2, UPT ;  /* 0x000000020500788c */ /* 0x000fd2000bf05270 */
[----:B------:R-:W-:Y:S05]  /*1bd0*/  BRA.U UP0, `(.L_x_28) ;  /* 0x0000000100047547 */ /* 0x000fea000b800000 */
[----:B-1----:R-:W-:Y:S05]  /*1be0*/  BPT.TRAP 0x1 ;  /* 0x000000040000795c */ /* 0x002fea0000300000 */
.L_x_28:
[----:B------:R-:W-:Y:S04]  /*1bf0*/  BSSY.RECONVERGENT B0, `(.L_x_29) ;  /* 0x0000003000007945 */ /* 0x000fe80003800200 */
[----:B------:R-:W-:Y:S05]  /*1c00*/  @P2 BRA `(.L_x_30) ;  /* 0x0000000000042947 */ /* 0x000fea0003800000 */
[----:B-1----:R-:W-:Y:S05]  /*1c10*/  BPT.TRAP 0x1 ;  /* 0x000000040000795c */ /* 0x002fea0000300000 */
.L_x_30:
[----:B-1----:R-:W-:Y:S05]  /*1c20*/  BSYNC.RECONVERGENT B0 ;  /* 0x0000000000007941 */ /* 0x002fea0003800200 */
.L_x_29:
[----:B------:R-:W-:Y:S02]  /*1c30*/  UIADD3 UR5, UPT, UPT, UR4, 0x1, URZ ;  /* 0x0000000104057890 */ /* 0x000fe4000fffe0ff */
[----:B------:R-:W-:Y:S02]  /*1c40*/  ULEA UR32, UR4, UR28, 0xd ;  /* 0x0000001c04207291 */ /* 0x000fe4000f8e68ff */
[----:B------:R-:W-:Y:S02]  /*1c50*/  UISETP.NE.AND UP0, UPT, UR5, 0x7, UPT ;  /* 0x000000070500788c */ /* 0x000fe4000bf05270 */
[----:B------:R-:W-:Y:S02]  /*1c60*/  UIADD3 UR16, UP1, UPT, UR26, 0x80, URZ ;  /* 0x000000801a107890 */ /* 0x000fe4000ff3e0ff */
[----:B------:R-:W-:Y:S02]  /*1c70*/  USEL UR9, URZ, 0x1, UP0 ;  /* 0x00000001ff097887 */ /* 0x000fe40008000000 */
[----:B------:R-:W-:-:S02]  /*1c80*/  USEL UR5, UR5, URZ, UP0 ;  /* 0x000000ff05057287 */ /* 0x000fc40008000000 */
[----:B------:R-:W-:Y:S02]  /*1c90*/  UIADD3 UR14, UP0, UPT, UR26, 0x180, URZ ;  /* 0x000001801a0e7890 */ /* 0x000fe4000ff1e0ff */
[----:B------:R-:W-:Y:S01]  /*1ca0*/  ULEA UR8, UR5, UR7, 0x3 ;  /* 0x0000000705087291 */ /* 0x000fe2000f8e18ff */
[----:B------:R-:W-:Y:S01]  /*1cb0*/  LOP3.LUT R12, R12, UR9, RZ, 0x3c, !PT ;  /* 0x000000090c0c7c12 */ /* 0x000fe2000f8e3cff */
[----:B------:R-:W-:Y:S02]  /*1cc0*/  USHF.L.U32 UR34, UR6, 0x6, URZ ;  /* 0x0000000606227899 */ /* 0x000fe400080006ff */
[----:B------:R-:W-:Y:S01]  /*1cd0*/  UIADD3.X UR17, UPT, UPT, URZ, UR27, URZ, UP1, !UPT ;  /* 0x0000001bff117290 */ /* 0x000fe20008ffe4ff */
[----:B--2---:R-:W-:Y:S01]  /*1ce0*/  SHF.L.U32 R0, R12, 0x1f, RZ ;  /* 0x0000001f0c007819 */ /* 0x004fe200000006ff */
[----:B------:R-:W-:Y:S02]  /*1cf0*/  UIADD3 UR32, UPT, UPT, UR7, 0xc400, UR32 ;  /* 0x0000c40007207890 */ /* 0x000fe4000fffe020 */
[----:B------:R-:W-:Y:S01]  /*1d00*/  UIADD3.X UR15, UPT, UPT, URZ, UR27, URZ, UP0, !UPT ;  /* 0x0000001bff0f7290 */ /* 0x000fe200087fe4ff */
[----:B------:R4:W1:Y:S01]  /*1d10*/  SYNCS.PHASECHK.TRANS64.TRYWAIT P0, [UR8+0x38], R0 ;  /* 0x00003800ff0075a7 */ /* 0x0008620008001108 */
[----:B------:R-:W-:Y:S01]  /*1d20*/  ULEA UR8, UR4, UR7, 0xe ;  /* 0x0000000704087291 */ /* 0x000fe2000f8e70ff */
[----:B------:R-:W-:Y:S01]  /*1d30*/  UMOV UR13, 0xff0000 ;  /* 0x00ff0000000d7882 */ /* 0x000fe20000000000 */
[----:B------:R-:W-:-:S02]  /*1d40*/  UMOV UR18, 0x0 ;  /* 0x0000000000127882 */ /* 0x000fc40000000000 */
[----:B------:R-:W-:Y:S01]  /*1d50*/  UIADD3 UR8, UPT, UPT, UR8, 0x1a400, URZ ;  /* 0x0001a40008087890 */ /* 0x000fe2000fffe0ff */
[----:B------:R-:W-:Y:S01]  /*1d60*/  UMOV UR19, 0x10000000 ;  /* 0x1000000000137882 */ /* 0x000fe20000000000 */
[----:B------:R-:W-:Y:S01]  /*1d70*/  UMOV UR12, UR36 ;  /* 0x00000024000c7c82 */ /* 0x000fe20008000000 */
[----:B------:R-:W-:Y:S01]  /*1d80*/  UMOV UR9, UR33 ;  /* 0x0000002100097c82 */ /* 0x000fe20008000000 */
[----:B------:R-:W-:Y:S01]  /*1d90*/  UMOV UR10, UR34 ;  /* 0x00000022000a7c82 */ /* 0x000fe20008000000 */
[----:B------:R2:W-:Y:S01]  /*1da0*/  UTMALDG.3D.MULTICAST [UR32], [UR16], UR13, desc[UR18] ;  /* 0x00001220100073b4 */ /* 0x0005e2000801180d */
[----:B------:R-:W-:Y:S01]  /*1db0*/  UIADD3 UR6, UPT, UPT, UR6, 0x1, URZ ;  /* 0x0000000106067890 */ /* 0x000fe2000fffe0ff */
[----:B------:R-:W-:-:S03]  /*1dc0*/  UMOV UR4, UR5 ;  /* 0x0000000500047c82 */ /* 0x000fc60008000000 */
[----:B------:R-:W-:Y:S01]  /*1dd0*/  UISETP.NE.AND UP0, UPT, UR6, UR21, UPT ;  /* 0x000000150600728c */ /* 0x000fe2000bf05270 */
[----:B------:R4:W-:Y:S01]  /*1de0*/  UTMALDG.3D [UR8], [UR14], desc[UR18] ;  /* 0x000012080e0075b4 */ /* 0x0009e20008011000 */
[----:B--2---:R-:W-:-:S07]  /*1df0*/  UMOV UR13, UR21 ;  /* 0x00000015000d7c82 */ /* 0x004fce0008000000 */
[----:B----4-:R-:W-:Y:S05]  /*1e00*/  BRA.U UP0, `(.L_x_31) ;  /* 0xfffffffd004c7547 */ /* 0x010fea000b83ffff */
.L_x_25:
[----:B------:R-:W-:Y:S01]  /*1e10*/  ULEA UR4, UR5, UR7, 0x3 ;  /* 0x0000000705047291 */ /* 0x000fe2000f8e18ff */
[----:B--2---:R-:W-:Y:S01]  /*1e20*/  SHF.L.U32 R0, R12, 0x1f, RZ ;  /* 0x0000001f0c007819 */ /* 0x004fe200000006ff */
[----:B------:R-:W-:Y:S01]  /*1e30*/  @!P1 SYNCS.ARRIVE.TRANS64.A1T0 RZ, [UR7+0xb8], RZ ;  /* 0x0000b8ffffff99a7 */ /* 0x000fe20008100007 */
[----:B------:R-:W-:-:S06]  /*1e40*/  UISETP.GT.AND UP0, UPT, UR43, UR41, UPT ;  /* 0x000000292b00728c */ /* 0x000fcc000bf04270 */
[----:B-1-3--:R1:W2:Y:S03]  /*1e50*/  SYNCS.PHASECHK.TRANS64.TRYWAIT P0, [UR4+0x38], R0 ;  /* 0x00003800ff0075a7 */ /* 0x00a2a60008001104 */
[----:B------:R-:W-:Y:S05]  /*1e60*/  BRA.U !UP0, `(.L_x_32) ;  /* 0x0000000108bc7547 */ /* 0x000fea000b800000 */
[----:B------:R-:W-:Y:S01]  /*1e70*/  UIADD3 UR25, UPT, UPT, UR44, UR13, URZ ;  /* 0x0000000d2c197290 */ /* 0x000fe2000fffe0ff */
[----:B------:R-:W-:-:S11]  /*1e80*/  UMOV UR4, UR5 ;  /* 0x0000000500047c82 */ /* 0x000fd60008000000 */
.L_x_38:
[----:B------:R-:W-:Y:S01]  /*1e90*/  ULEA UR17, UR4, UR7, 0x3 ;  /* 0x0000000704117291 */ /* 0x000fe2000f8e18ff */
[----:B--2---:R-:W-:Y:S01]  /*1ea0*/  @!P3 MOV R2, 0x6000 ;  /* 0x000060000002b802 */ /* 0x004fe20000000f00 */
[----:B--2-4-:R-:W-:Y:S10]  /*1eb0*/  @P0 BRA `(.L_x_33) ;  /* 0x00000000000c0947 */ /* 0x014ff40003800000 */
[----:B------:R-:W-:-:S04]  /*1ec0*/  SHF.L.U32 R3, R12, 0x1f, RZ ;  /* 0x0000001f0c037819 */ /* 0x000fc800000006ff */
[----:B------:R-:W2:Y:S02]  /*1ed0*/  SYNCS.PHASECHK.TRANS64.TRYWAIT P0, [UR17+0x38], R3 ;  /* 0x00003803ff0075a7 */ /* 0x000ea40008001111 */
[----:B--2---:R-:W-:Y:S05]  /*1ee0*/  @!P0 BRA `(.L_x_34) ;  /* 0x0000009800c88947 */ /* 0x004fea0003800000 */
.L_x_33:
[----:B------:R2:W-:Y:S01]  /*1ef0*/  @!P3 SYNCS.ARRIVE.TRANS64 RZ, [UR17], R2 ;  /* 0x00000002ffffb9a7 */ /* 0x0005e20008000011 */
[----:B------:R-:W-:-:S04]  /*1f00*/  ULOP3.LUT UR5, UR24, 0x2, URZ, 0xfc, !UPT ;  /* 0x0000000218057892 */ /* 0x000fc8000f8efcff */
[----:B------:R-:W-:-:S09]  /*1f10*/  UISETP.NE.AND UP0, UPT, UR5, 0x2, UPT ;  /* 0x000000020500788c */ /* 0x000fd2000bf05270 */
[----:B------:R-:W-:Y:S05]  /*1f20*/  BRA.U UP0, `(.L_x_35) ;  /* 0x0000000100047547 */ /* 0x000fea000b800000 */
[----:B------:R-:W-:Y:S05]  /*1f30*/  BPT.TRAP 0x1 ;  /* 0x000000040000795c */ /* 0x000fea0000300000 */
.L_x_35:
[----:B------:R-:W-:Y:S04]  /*1f40*/  BSSY.RECONVERGENT B0, `(.L_x_36) ;  /* 0x0000003000007945 */ /* 0x000fe80003800200 */
[----:B------:R-:W-:Y:S05]  /*1f50*/  @P2 BRA `(.L_x_37) ;  /* 0x0000000000042947 */ /* 0x000fea0003800000 */
[----:B------:R-:W-:Y:S05]  /*1f60*/  BPT.TRAP 0x1 ;  /* 0x000000040000795c */ /* 0x000fea0000300000 */
.L_x_37:
[----:B------:R-:W-:Y:S05]  /*1f70*/  BSYNC.RECONVERGENT B0 ;  /* 0x0000000000007941 */ /* 0x000fea0003800200 */
.L_x_36:
[----:B------:R-:W-:Y:S02]  /*1f80*/  UIADD3 UR5, UPT, UPT, UR4, 0x1, URZ ;  /* 0x0000000104057890 */ /* 0x000fe4000fffe0ff */
[----:B------:R-:W-:Y:S02]  /*1f90*/  UIADD3 UR14, UP1, UPT, UR26, 0x80, URZ ;  /* 0x000000801a0e7890 */ /* 0x000fe4000ff3e0ff */
[----:B------:R-:W-:Y:S02]  /*1fa0*/  UISETP.NE.AND UP0, UPT, UR5, 0x7, UPT ;  /* 0x000000070500788c */ /* 0x000fe4000bf05270 */
[----:B------:R-:W-:Y:S02]  /*1fb0*/  USHF.L.U32 UR18, UR13, 0x6, URZ ;  /* 0x000000060d127899 */ /* 0x000fe400080006ff */
[----:B------:R-:W-:Y:S02]  /*1fc0*/  USEL UR8, URZ, 0x1, UP0 ;  /* 0x00000001ff087887 */ /* 0x000fe40008000000 */
[----:B------:R-:W-:-:S02]  /*1fd0*/  USEL UR5, UR5, URZ, UP0 ;  /* 0x000000ff05057287 */ /* 0x000fc40008000000 */
[----:B------:R-:W-:Y:S02]  /*1fe0*/  UIADD3 UR22, UP0, UPT, UR26, 0x180, URZ ;  /* 0x000001801a167890 */ /* 0x000fe4000ff1e0ff */
[----:B------:R-:W-:Y:S01]  /*1ff0*/  LOP3.LUT R12, R12, UR8, RZ, 0x3c, !PT ;  /* 0x000000080c0c7c12 */ /* 0x000fe2000f8e3cff */
[----:B------:R-:W-:Y:S02]  /*2000*/  ULEA UR6, UR5, UR7, 0x3 ;  /* 0x0000000705067291 */ /* 0x000fe4000f8e18ff */
[----:B------:R-:W-:Y:S01]  /*2010*/  ULEA UR8, UR4, UR7, 0xe ;  /* 0x0000000704087291 */ /* 0x000fe2000f8e70ff */
[----:B-1----:R-:W-:Y:S01]  /*2020*/  SHF.L.U32 R0, R12, 0x1f, RZ ;  /* 0x0000001f0c007819 */ /* 0x002fe200000006ff */
[----:B------:R-:W-:Y:S02]  /*2030*/  ULEA UR16, UR4, UR29, 0xd ;  /* 0x0000001d04107291 */ /* 0x000fe4000f8e68ff */
[----:B------:R-:W-:Y:S02]  /*2040*/  UIADD3.X UR15, UPT, UPT, URZ, UR27, URZ, UP1, !UPT ;  /* 0x0000001bff0f7290 */ /* 0x000fe40008ffe4ff */
[----:B------:R-:W-:Y:S01]  /*2050*/  UIADD3 UR8, UPT, UPT, UR8, 0x1a400, URZ ;  /* 0x0001a40008087890 */ /* 0x000fe2000fffe0ff */
[----:B------:R3:W4:Y:S01]  /*2060*/  SYNCS.PHASECHK.TRANS64.TRYWAIT P0, [UR6+0x38], R0 ;  /* 0x00003800ff0075a7 */ /* 0x0007220008001106 */
[----:B------:R-:W-:Y:S01]  /*2070*/  UIADD3.X UR23, UPT, UPT, URZ, UR27, URZ, UP0, !UPT ;  /* 0x0000001bff177290 */ /* 0x000fe200087fe4ff */
[----:B------:R-:W-:Y:S01]  /*2080*/  UMOV UR6, 0xff0000 ;  /* 0x00ff000000067882 */ /* 0x000fe20000000000 */
[----:B------:R-:W-:Y:S01]  /*2090*/  UMOV UR30, 0x0 ;  /* 0x00000000001e7882 */ /* 0x000fe20000000000 */
[----:B------:R-:W-:Y:S01]  /*20a0*/  UMOV UR31, 0x10000000 ;  /* 0x10000000001f7882 */ /* 0x000fe20000000000 */
[----:B------:R-:W-:Y:S01]  /*20b0*/  UMOV UR19, UR35 ;  /* 0x0000002300137c82 */ /* 0x000fe20008000000 */
[----:B------:R-:W-:Y:S01]  /*20c0*/  UMOV UR20, UR36 ;  /* 0x0000002400147c82 */ /* 0x000fe20008000000 */
[----:B------:R-:W-:Y:S01]  /*20d0*/  UMOV UR12, UR36 ;  /* 0x00000024000c7c82 */ /* 0x000fe20008000000 */
[----:B------:R-:W-:Y:S01]  /*20e0*/  UMOV UR9, UR17 ;  /* 0x0000001100097c82 */ /* 0x000fe20008000000 */
[----:B------:R-:W-:Y:S01]  /*20f0*/  UMOV UR10, UR18 ;  /* 0x00000012000a7c82 */ /* 0x000fe20008000000 */
[----:B------:R3:W-:Y:S01]  /*2100*/  UTMALDG.3D.MULTICAST [UR16], [UR14], UR6, desc[UR30] ;  /* 0x00001e100e0073b4 */ /* 0x0007e20008011806 */
[----:B------:R-:W-:Y:S01]  /*2110*/  UIADD3 UR13, UPT, UPT, UR13, 0x1, URZ ;  /* 0x000000010d0d7890 */ /* 0x000fe2000fffe0ff */
[----:B------:R-:W-:-:S03]  /*2120*/  UMOV UR4, UR5 ;  /* 0x0000000500047c82 */ /* 0x000fc60008000000 */
[----:B------:R-:W-:Y:S01]  /*2130*/  UISETP.NE.AND UP0, UPT, UR13, UR25, UPT ;  /* 0x000000190d00728c */ /* 0x000fe2000bf05270 */
[----:B------:R3:W-:Y:S08]  /*2140*/  UTMALDG.3D [UR8], [UR22], desc[UR30] ;  /* 0x00001e08160075b4 */ /* 0x0007f00008011000 */
[----:B---3--:R-:W-:Y:S05]  /*2150*/  BRA.U UP0, `(.L_x_38) ;  /* 0xfffffffd004c7547 */ /* 0x008fea000b83ffff */
.L_x_32:
[C---:B------:R-:W-:Y:S01]  /*2160*/  LEA R3, R11.reuse, UR7, 0x3 ;  /* 0x000000070b037c11 */ /* 0x040fe2000f8e18ff */
[----:B------:R-:W-:Y:S01]  /*2170*/  NOP ;  /* 0x0000000000007918 */ /* 0x000fe20000000000 */
[----:B-1----:R-:W-:Y:S02]  /*2180*/  SHF.L.U32 R0, R10, 0x1f, RZ ;  /* 0x0000001f0a007819 */ /* 0x002fe400000006ff */
[----:B------:R-:W-:Y:S02]  /*2190*/  LEA R5, R11, UR7, 0x4 ;  /* 0x000000070b057c11 */ /* 0x000fe4000f8e20ff */
[----:B--2-4-:R-:W1:Y:S02]  /*21a0*/  SYNCS.PHASECHK.TRANS64.TRYWAIT P0, [R3+URZ+0xc0], R0 ;  /* 0x0000c000030075a7 */ /* 0x014e6400080011ff */
[----:B-1----:R-:W-:Y:S05]  /*21b0*/  @!P0 BRA `(.L_x_39) ;  /* 0x00000098002c8947 */ /* 0x002fea0003800000 */
.L_x_139:
[----:B------:R-:W2:Y:S01]  /*21c0*/  LDS.128 R4, [R5+0x130] ;  /* 0x0001300005047984 */ /* 0x000ea20000000c00 */
[----:B------:R-:W-:Y:S01]  /*21d0*/  UISETP.GE.AND UP0, UPT, UR42, 0x1, UPT ;  /* 0x000000012a00788c */ /* 0x000fe2000bf06270 */
[----:B------:R-:W-:Y:S01]  /*21e0*/  @!PT LDS RZ, [RZ] ;  /* 0x00000000fffff984 */ /* 0x000fe20000000800 */
[----:B------:R-:W-:Y:S01]  /*21f0*/  @!PT LDS RZ, [RZ] ;  /* 0x00000000fffff984 */ /* 0x000fe20000000800 */
[----:B------:R-:W-:Y:S01]  /*2200*/  @!PT LDS RZ, [RZ] ;  /* 0x00000000fffff984 */ /* 0x000fe20000000800 */
[----:B------:R-:W-:Y:S01]  /*2210*/  @!PT LDS RZ, [RZ] ;  /* 0x00000000fffff984 */ /* 0x000fe20000000800 */
[----:B------:R3:W-:Y:S06]  /*2220*/  MEMBAR.ALL.CTA ;  /* 0x0000000000007992 */ /* 0x0007ec0000008000 */
[----:B---3--:R-:W3:Y:S01]  /*2230*/  FENCE.VIEW.ASYNC.S ;  /* 0x00000000000073c6 */ /* 0x008ee20000000000 */
[----:B--2---:R-:W-:-:S13]  /*2240*/  LOP3.LUT P0, RZ, R6, 0x1, RZ, 0xc0, !PT ;  /* 0x0000000106ff7812 */ /* 0x004fda000780c0ff */
[----:B---3--:R-:W-:Y:S01]  /*2250*/  VOTEU.ANY UP1, P0 ;  /* 0x0000000000ff7886 */ /* 0x008fe20000020100 */
[----:B------:R-:W-:-:S13]  /*2260*/  PLOP3.LUT P0, PT, PT, PT, UP1, 0x80, 0x8 ;  /* 0x000000000008781c */ /* 0x000fda0003f0f018 */
[----:B-1----:R-:W-:Y:S02]  /*2270*/  @P0 LOP3.LUT R0, R5, 0xffff, RZ, 0xc0, !PT ;  /* 0x0000ffff05000812 */ /* 0x002fe400078ec0ff */
[----:B------:R-:W-:Y:S02]  /*2280*/  @P0 MOV R2, R4 ;  /* 0x0000000400020202 */ /* 0x000fe40000000f00 */
[----:B------:R-:W-:Y:S01]  /*2290*/  @P0 R2UR UR6, R0 ;  /* 0x00000000000602ca */ /* 0x000fe200000e0000 */
[----:B------:R-:W-:Y:S01]  /*22a0*/  VIADD R0, R3, 0xd0 ;  /* 0x000000d003007836 */ /* 0x000fe20000000000 */
[----:B------:R-:W-:Y:S02]  /*22b0*/  @P0 SHF.R.U32.HI R4, RZ, 0x10, R5 ;  /* 0x00000010ff040819 */ /* 0x000fe40000011605 */
[----:B------:R-:W-:Y:S02]  /*22c0*/  @P0 R2UR UR8, R2 ;  /* 0x00000000020802ca */ /* 0x000fe400000e0000 */
[----:B------:R-:W-:-:S02]  /*22d0*/  PRMT R0, RZ, 0x654, R0 ;  /* 0x00000654ff007816 */ /* 0x000fc40000000000 */
[----:B------:R-:W-:Y:S02]  /*22e0*/  @P0 R2UR UR4, R4 ;  /* 0x00000000040402ca */ /* 0x000fe400000e0000 */
[----:B------:R1:W-:Y:S03]  /*22f0*/  SYNCS.ARRIVE.TRANS64.RED.A1T0 RZ, [R0+URZ], RZ ;  /* 0x000000ff00ff79a7 */ /* 0x0003e600081004ff */
[----:B------:R-:W-:-:S04]  /*2300*/  @UP1 UMOV UR37, UR6 ;  /* 0x0000000600251c82 */ /* 0x000fc80008000000 */
[----:B------:R-:W-:-:S04]  /*2310*/  @UP1 UMOV UR38, UR8 ;  /* 0x0000000800261c82 */ /* 0x000fc80008000000 */
[----:B------:R-:W-:Y:S01]  /*2320*/  @UP1 UMOV UR36, UR4 ;  /* 0x0000000400241c82 */ /* 0x000fe20008000000 */
[----:B------:R-:W-:Y:S05]  /*2330*/  BRA.U !UP0, `(.L_x_40) ;  /* 0x0000000108d47547 */ /* 0x000fea000b800000 */
[----:B------:R-:W2:Y:S01]  /*2340*/  LDCU.128 UR12, c[0x0][0xb10] ;  /* 0x00016200ff0c77ac */ /* 0x000ea20008000c00 */
[----:B------:R-:W3:Y:S01]  /*2350*/  LDCU UR25, c[0x0][0xb20] ;  /* 0x00016400ff1977ac */ /* 0x000ee20008000800 */
[----:B------:R-:W4:Y:S01]  /*2360*/  LDCU UR20, c[0x0][0xb0c] ;  /* 0x00016180ff1477ac */ /* 0x000f220008000800 */
[----:B------:R-:W1:Y:S01]  /*2370*/  LDCU.64 UR10, c[0x0][0xb28] ;  /* 0x00016500ff0a77ac */ /* 0x000e620008000a00 */
[----:B------:R-:W-:Y:S02]  /*2380*/  UISETP.NE.AND UP3, UPT, UR42, 0x1, UPT ;  /* 0x000000012a00788c */ /* 0x000fe4000bf65270 */
[----:B--2---:R-:W-:Y:S02]  /*2390*/  UIMAD.WIDE.U32 UR16, UR39, UR15, URZ ;  /* 0x0000000f271072a5 */ /* 0x004fe4000f8e00ff */
[----:B------:R-:W-:Y:S02]  /*23a0*/  UIMAD.WIDE.U32 UR8, UR40, UR12, URZ ;  /* 0x0000000c280872a5 */ /* 0x000fe4000f8e00ff */
[----:B------:R-:W-:-:S02]  /*23b0*/  UISETP.NE.AND UP0, UPT, UR14, 0x1, UPT ;  /* 0x000000010e00788c */ /* 0x000fc4000bf05270 */
[----:B------:R-:W-:Y:S01]  /*23c0*/  UIMAD.WIDE.U32 UR22, UR37, UR15, URZ ;  /* 0x0000000f251672a5 */ /* 0x000fe2000f8e00ff */
[----:B------:R-:W-:Y:S02]  /*23d0*/  UMOV UR16, UR17 ;  /* 0x0000001100107c82 */ /* 0x000fe40008000000 */
[----:B------:R-:W-:Y:S01]  /*23e0*/  UMOV UR8, UR9 ;  /* 0x0000000900087c82 */ /* 0x000fe20008000000 */
[----:B---3--:R-:W-:Y:S02]  /*23f0*/  USHF.R.U32.HI UR16, URZ, UR25, UR16 ;  /* 0x00000019ff107299 */ /* 0x008fe40008011610 */
[----:B----4-:R-:W-:Y:S02]  /*2400*/  UISETP.NE.AND UP2, UPT, UR20, 0x1, UPT ;  /* 0x000000011400788c */ /* 0x010fe4000bf45270 */
[----:B------:R-:W-:Y:S02]  /*2410*/  USHF.R.U32.HI UR8, URZ, UR13, UR8 ;  /* 0x0000000dff087299 */ /* 0x000fe40008011608 */
[----:B------:R-:W-:-:S02]  /*2420*/  USEL UR6, UR39, UR16, !UP0 ;  /* 0x0000001027067287 */ /* 0x000fc4000c000000 */
[----:B------:R-:W-:Y:S02]  /*2430*/  USEL UR8, UR40, UR8, !UP2 ;  /* 0x0000000828087287 */ /* 0x000fe4000d000000 */
[----:B-1----:R-:W-:Y:S01]  /*2440*/  UIMAD.WIDE.U32 UR16, UR6, UR10, URZ ;  /* 0x0000000a061072a5 */ /* 0x002fe2000f8e00ff */
[----:B------:R-:W-:Y:S01]  /*2450*/  UMOV UR4, UR23 ;  /* 0x0000001700047c82 */ /* 0x000fe20008000000 */
[----:B------:R-:W-:Y:S02]  /*2460*/  UIMAD.WIDE.U32 UR18, UR38, UR12, URZ ;  /* 0x0000000c261272a5 */ /* 0x000fe4000f8e00ff */
[----:B------:R-:W-:-:S03]  /*2470*/  UIMAD.WIDE.U32 UR22, UR8, UR10, URZ ;  /* 0x0000000a081672a5 */ /* 0x000fc6000f8e00ff */
[----:B------:R-:W-:Y:S01]  /*2480*/  UMOV UR16, UR17 ;  /* 0x0000001100107c82 */ /* 0x000fe20008000000 */
[----:B------:R-:W-:Y:S02]  /*2490*/  USHF.R.U32.HI UR4, URZ, UR25, UR4 ;  /* 0x00000019ff047299 */ /* 0x000fe40008011604 */
[----:B------:R-:W-:Y:S01]  /*24a0*/  @UP3 USHF.R.U32.HI UR6, URZ, UR11, UR16 ;  /* 0x0000000bff063299 */ /* 0x000fe20008011610 */
[----:B------:R-:W-:Y:S01]  /*24b0*/  UMOV UR18, UR19 ;  /* 0x0000001300127c82 */ /* 0x000fe20008000000 */
[----:B------:R-:W-:Y:S01]  /*24c0*/  UMOV UR22, UR23 ;  /* 0x0000001700167c82 */ /* 0x000fe20008000000 */
[----:B------:R-:W-:Y:S02]  /*24d0*/  USHF.R.U32.HI UR13, URZ, UR13, UR18 ;  /* 0x0000000dff0d7299 */ /* 0x000fe40008011612 */
[----:B------:R-:W-:Y:S02]  /*24e0*/  USEL UR4, UR37, UR4, !UP0 ;  /* 0x0000000425047287 */ /* 0x000fe4000c000000 */
[----:B------:R-:W-:-:S02]  /*24f0*/  @UP3 USHF.R.U32.HI UR8, URZ, UR11, UR22 ;  /* 0x0000000bff083299 */ /* 0x000fc40008011616 */
[----:B------:R-:W-:Y:S02]  /*2500*/  UIMAD UR9, UR42, UR6, URZ ;  /* 0x000000062a0972a4 */ /* 0x000fe4000f8e02ff */
[----:B------:R-:W-:Y:S02]  /*2510*/  USEL UR6, UR38, UR13, !UP2 ;  /* 0x0000000d26067287 */ /* 0x000fe4000d000000 */
[----:B------:R-:W-:Y:S02]  /*2520*/  UIMAD UR12, UR42, UR8, URZ ;  /* 0x000000082a0c72a4 */ /* 0x000fe4000f8e02ff */
[----:B------:R-:W-:Y:S02]  /*2530*/  UISETP.GE.AND UP0, UPT, UR4, UR9, UPT ;  /* 0x000000090400728c */ /* 0x000fe4000bf06270 */
[----:B------:R-:W-:Y:S02]  /*2540*/  UIMAD.WIDE.U32 UR16, UR4, UR10, URZ ;  /* 0x0000000a041072a5 */ /* 0x000fe4000f8e00ff */
[----:B------:R-:W-:-:S02]  /*2550*/  UISETP.GE.OR UP0, UPT, UR6, UR12, UP0 ;  /* 0x0000000c0600728c */ /* 0x000fc40008706670 */
        /* <DEDUP_REMOVED lines=19> */
.L_x_40:
[----:B------:R-:W2:Y:S02]  /*2690*/  LDCU UR4, c[0x0][0xb30] ;  /* 0x00016600ff0477ac */ /* 0x000ea40008000800 */
[----:B--2---:R-:W-:-:S09]  /*26a0*/  UISETP.NE.AND UP0, UPT, UR4, 0x1, UPT ;  /* 0x000000010400788c */ /* 0x004fd2000bf05270 */
[----:B------:R-:W-:Y:S05]  /*26b0*/  BRA.U UP0, `(.L_x_41) ;  /* 0x0000000100447547 */ /* 0x000fea000b800000 */
[----:B------:R-:W2:Y:S01]  /*26c0*/  LDCU.128 UR12, c[0x0][0xb10] ;  /* 0x00016200ff0c77ac */ /* 0x000ea20008000c00 */
[----:B------:R-:W3:Y:S01]  /*26d0*/  LDCU UR16, c[0x0][0xb0c] ;  /* 0x00016180ff1077ac */ /* 0x000ee20008000800 */
[----:B------:R-:W4:Y:S01]  /*26e0*/  LDCU UR17, c[0x0][0xb20] ;  /* 0x00016400ff1177ac */ /* 0x000f220008000800 */
[----:B--2---:R-:W-:Y:S02]  /*26f0*/  UIMAD.WIDE.U32 UR10, UR38, UR12, URZ ;  /* 0x0000000c260a72a5 */ /* 0x004fe4000f8e00ff */
[----:B------:R-:W-:Y:S02]  /*2700*/  UIMAD.WIDE.U32 UR8, UR37, UR15, URZ ;  /* 0x0000000f250872a5 */ /* 0x000fe4000f8e00ff */
[----:B---3--:R-:W-:Y:S02]  /*2710*/  UISETP.NE.AND UP2, UPT, UR16, 0x1, UPT ;  /* 0x000000011000788c */ /* 0x008fe4000bf45270 */
[----:B------:R-:W-:Y:S01]  /*2720*/  UISETP.NE.AND UP0, UPT, UR14, 0x1, UPT ;  /* 0x000000010e00788c */ /* 0x000fe2000bf05270 */
[----:B------:R-:W-:-:S02]  /*2730*/  UMOV UR6, UR11 ;  /* 0x0000000b00067c82 */ /* 0x000fc40008000000 */
[----:B------:R-:W-:Y:S01]  /*2740*/  UMOV UR4, UR9 ;  /* 0x0000000900047c82 */ /* 0x000fe20008000000 */
[----:B------:R-:W-:Y:S02]  /*2750*/  USHF.R.U32.HI UR6, URZ, UR13, UR6 ;  /* 0x0000000dff067299 */ /* 0x000fe40008011606 */
[----:B----4-:R-:W-:Y:S02]  /*2760*/  USHF.R.U32.HI UR4, URZ, UR17, UR4 ;  /* 0x00000011ff047299 */ /* 0x010fe40008011604 */
[----:B------:R-:W-:Y:S02]  /*2770*/  USEL UR6, UR38, UR6, !UP2 ;  /* 0x0000000626067287 */ /* 0x000fe4000d000000 */
[----:B------:R-:W-:-:S04]  /*2780*/  USEL UR4, UR37, UR4, !UP0 ;  /* 0x0000000425047287 */ /* 0x000fc8000c000000 */
[----:B------:R-:W-:Y:S02]  /*2790*/  UIADD3 UR8, UPT, UPT, UR6, -UR4, URZ ;  /* 0x8000000406087290 */ /* 0x000fe4000fffe0ff */
[----:B------:R-:W-:Y:S02]  /*27a0*/  UIADD3 UR4, UPT, UPT, -UR6, UR4, URZ ;  /* 0x0000000406047290 */ /* 0x000fe4000fffe1ff */
[----:B------:R-:W-:Y:S02]  /*27b0*/  UIMAD UR37, UR8, UR14, UR37 ;  /* 0x0000000e082572a4 */ /* 0x000fe4000f8e0225 */
[----:B------:R-:W-:-:S12]  /*27c0*/  UIMAD UR38, UR4, UR16, UR38 ;  /* 0x00000010042672a4 */ /* 0x000fd8000f8e0226 */
.L_x_41:
[----:B------:R-:W-:Y:S01]  /*27d0*/  VIADD R11, R11, 0x1 ;  /* 0x000000010b0b7836 */ /* 0x000fe20000000000 */
[----:B------:R-:W-:Y:S01]  /*27e0*/  R2UR UR4, R160 ;  /* 0x00000000a00472ca */ /* 0x000fe200000e0000 */
[----:B------:R-:W-:Y:S01]  /*27f0*/  UIADD3 UR20, UPT, UPT, UR37, UR59, URZ ;  /* 0x0000003b25147290 */ /* 0x000fe2000fffe0ff */
[----:B------:R-:W-:Y:S02]  /*2800*/  PLOP3.LUT P1, PT, PT, PT, PT, 0x80, 0x8 ;  /* 0x000000000008781c */ /* 0x000fe40003f2f070 */
[----:B------:R-:W-:-:S04]  /*2810*/  ISETP.NE.AND P0, PT, R11, 0x2, PT ;  /* 0x000000020b00780c */ /* 0x000fc80003f05270 */
[----:B------:R-:W-:Y:S02]  /*2820*/  SEL R3, RZ, 0x1, P0 ;  /* 0x00000001ff037807 */ /* 0x000fe40000000000 */
[----:B------:R-:W-:Y:S02]  /*2830*/  SEL R11, R11, RZ, P0 ;  /* 0x000000ff0b0b7207 */ /* 0x000fe40000000000 */
[----:B------:R-:W-:Y:S01]  /*2840*/  LOP3.LUT R10, R10, R3, RZ, 0x3c, !PT ;  /* 0x000000030a0a7212 */ /* 0x000fe200078e3cff */
[----:B------:R-:W-:Y:S01]  /*2850*/  UIADD3 UR16, UPT, UPT, UR38, UR4, URZ ;  /* 0x0000000426107290 */ /* 0x000fe2000fffe0ff */
[----:B------:R-:W-:Y:S11]  /*2860*/  BRA.U UP1, `(.L_x_42) ;  /* 0xfffffff101587547 */ /* 0x000ff6000b83ffff */
[----:B------:R-:W-:Y:S01]  /*2870*/  UIADD3 UR7, UPT, UPT, UR7, 0x38, URZ ;  /* 0x0000003807077890 */ /* 0x000fe2000fffe0ff */
[----:B------:R-:W-:-:S03]  /*2880*/  SHF.L.U32 R3, R12, 0x1f, RZ ;  /* 0x0000001f0c037819 */ /* 0x000fc600000006ff */
[----:B------:R-:W-:-:S09]  /*2890*/  ULEA UR4, UR5, UR7, 0x3 ;  /* 0x0000000705047291 */ /* 0x000fd2000f8e18ff */
[----:B------:R-:W2:Y:S02]  /*28a0*/  SYNCS.PHASECHK.TRANS64.TRYWAIT P0, [UR4], R3 ;  /* 0x00000003ff0075a7 */ /* 0x000ea40008001104 */
[----:B--2---:R-:W-:Y:S05]  /*28b0*/  @!P0 BRA `(.L_x_43) ;  /* 0x0000009000808947 */ /* 0x004fea0003800000 */
.L_x_141:
[----:B------:R-:W-:-:S04]  /*28c0*/  UIADD3 UR4, UPT, UPT, UR5, 0x1, URZ ;  /* 0x0000000105047890 */ /* 0x000fc8000fffe0ff */
[----:B------:R-:W-:-:S04]  /*28d0*/  UISETP.NE.AND UP0, UPT, UR4, 0x7, UPT ;  /* 0x000000070400788c */ /* 0x000fc8000bf05270 */
[----:B------:R-:W-:Y:S02]  /*28e0*/  USEL UR6, URZ, 0x1, UP0 ;  /* 0x00000001ff067887 */ /* 0x000fe40008000000 */
[----:B------:R-:W-:-:S04]  /*28f0*/  USEL UR4, UR4, URZ, UP0 ;  /* 0x000000ff04047287 */ /* 0x000fc80008000000 */
[----:B------:R-:W-:Y:S01]  /*2900*/  ULEA UR5, UR4, UR7, 0x3 ;  /* 0x0000000704057291 */ /* 0x000fe2000f8e18ff */
[----:B------:R-:W-:-:S04]  /*2910*/  LOP3.LUT R2, R12, UR6, RZ, 0x3c, !PT ;  /* 0x000000060c027c12 */ /* 0x000fc8000f8e3cff */
[----:B-1----:R-:W-:-:S04]  /*2920*/  SHF.L.U32 R3, R2, 0x1f, RZ ;  /* 0x0000001f02037819 */ /* 0x002fc800000006ff */
[----:B------:R-:W1:Y:S02]  /*2930*/  SYNCS.PHASECHK.TRANS64.TRYWAIT P0, [UR5], R3 ;  /* 0x00000003ff0075a7 */ /* 0x000e640008001105 */
[----:B-1----:R-:W-:Y:S05]  /*2940*/  @!P0 BRA `(.L_x_44) ;  /* 0x0000009000748947 */ /* 0x002fea0003800000 */
.L_x_143:
        /* <DEDUP_REMOVED lines=9> */
.L_x_145:
        /* <DEDUP_REMOVED lines=9> */
.L_x_147:
        /* <DEDUP_REMOVED lines=9> */
.L_x_149:
        /* <DEDUP_REMOVED lines=9> */
.L_x_151:
[----:B------:R-:W-:-:S04]  /*2b90*/  UIADD3 UR4, UPT, UPT, UR4, 0x1, URZ ;  /* 0x0000000104047890 */ /* 0x000fc8000fffe0ff */
[----:B------:R-:W-:-:S04]  /*2ba0*/  UISETP.NE.AND UP0, UPT, UR4, 0x7, UPT ;  /* 0x000000070400788c */ /* 0x000fc8000bf05270 */
[----:B------:R-:W-:Y:S02]  /*2bb0*/  USEL UR5, URZ, 0x1, UP0 ;  /* 0x00000001ff057887 */ /* 0x000fe40008000000 */
[----:B------:R-:W-:-:S04]  /*2bc0*/  USEL UR4, UR4, URZ, UP0 ;  /* 0x000000ff04047287 */ /* 0x000fc80008000000 */
[----:B------:R-:W-:Y:S01]  /*2bd0*/  ULEA UR4, UR4, UR7, 0x3 ;  /* 0x0000000704047291 */ /* 0x000fe2000f8e18ff */
[----:B-1----:R-:W-:-:S04]  /*2be0*/  LOP3.LUT R3, R2, UR5, RZ, 0x3c, !PT ;  /* 0x0000000502037c12 */ /* 0x002fc8000f8e3cff */
[----:B------:R-:W-:Y:S01]  /*2bf0*/  SHF.L.U32 R3, R3, 0x1f, RZ ;  /* 0x0000001f03037819 */ /* 0x000fe200000006ff */
[----:B------:R-:W-:-:S07]  /*2c00*/  IMAD.U32 R0, RZ, RZ, UR4 ;  /* 0x00000004ff007e24 */ /* 0x000fce000f8e00ff */
.L_x_49:
[----:B-1----:R1:W2:Y:S02]  /*2c10*/  SYNCS.PHASECHK.TRANS64.TRYWAIT P0, [R0+URZ], R3 ;  /* 0x00000003000075a7 */ /* 0x0022a400080011ff */
[----:B--2---:R-:W-:Y:S05]  /*2c20*/  @!P0 NANOSLEEP.SYNCS 0x989680 ;  /* 0x009896800000895d */ /* 0x004fea0003900000 */
[----:B------:R-:W2:Y:S02]  /*2c30*/  @!P0 SYNCS.PHASECHK.TRANS64 P0, [R0+URZ], R3 ;  /* 0x00000003000085a7 */ /* 0x000ea400080010ff */
[----:B--2---:R-:W-:Y:S05]  /*2c40*/  @P0 EXIT ;  /* 0x000000000000094d */ /* 0x004fea0003800000 */
[----:B------:R-:W-:Y:S05]  /*2c50*/  BRA `(.L_x_49) ;  /* 0xfffffffc00ec7947 */ /* 0x000fea000383ffff */
.L_x_22:
[----:B------:R-:W1:Y:S02]  /*2c60*/  S2UR UR4, SR_CgaCtaId ;  /* 0x00000000000479c3 */ /* 0x000e640000008800 */
[----:B-1----:R-:W-:-:S04]  /*2c70*/  UISETP.NE.AND UP0, UPT, UR4, URZ, UPT ;  /* 0x000000ff0400728c */ /* 0x002fc8000bf05270 */
[----:B------:R-:W-:-:S09]  /*2c80*/  UISETP.NE.OR UP0, UPT, UR17, 0x1, UP0 ;  /* 0x000000011100788c */ /* 0x000fd20008705670 */
[----:B------:R-:W-:Y:S05]  /*2c90*/  BRA.U UP0, `(.L_x_50) ;  /* 0x00000005004c7547 */ /* 0x000fea000b800000 */
[----:B------:R-:W1:Y:S01]  /*2ca0*/  S2UR UR5, SR_CgaCtaId ;  /* 0x00000000000579c3 */ /* 0x000e620000008800 */
[----:B------:R-:W-:Y:S01]  /*2cb0*/  UMOV UR4, 0x400 ;  /* 0x0000040000047882 */ /* 0x000fe20000000000 */
[----:B------:R-:W-:Y:S01]  /*2cc0*/  ISETP.GE.U32.AND P2, PT, R0, 0x8, PT ;  /* 0x000000080000780c */ /* 0x000fe20003f46070 */
[----:B------:R-:W-:Y:S01]  /*2cd0*/  IMAD.MOV.U32 R12, RZ, RZ, 0x1 ;  /* 0x00000001ff0c7424 */ /* 0x000fe200078e00ff */
[----:B------:R-:W-:Y:S02]  /*2ce0*/  CS2R R10, SRZ ;  /* 0x00000000000a7805 */ /* 0x000fe4000001ff00 */
[----:B------:R-:W-:Y:S01]  /*2cf0*/  CS2R R8, SRZ ;  /* 0x0000000000087805 */ /* 0x000fe2000001ff00 */
[----:B-1----:R-:W-:-:S03]  /*2d00*/  ULEA UR6, UR5, UR4, 0x18 ;  /* 0x0000000405067291 */ /* 0x002fc6000f8ec0ff */
[----:B------:R-:W-:-:S09]  /*2d10*/  UMOV UR5, URZ ;  /* 0x000000ff00057c82 */ /* 0x000fd20008000000 */
.L_x_54:
[----:B------:R-:W-:Y:S02]  /*2d20*/  LEA R2, R8, UR6, 0x3 ;  /* 0x0000000608027c11 */ /* 0x000fe4000f8e18ff */
[----:B------:R-:W-:-:S03]  /*2d30*/  SHF.L.U32 R5, R9, 0x1f, RZ ;  /* 0x0000001f09057819 */ /* 0x000fc600000006ff */
[----:B------:R-:W-:Y:S01]  /*2d40*/  VIADD R4, R2, 0x110 ;  /* 0x0000011002047836 */ /* 0x000fe20000000000 */
[----:B------:R-:W1:Y:S02]  /*2d50*/  SYNCS.PHASECHK.TRANS64.TRYWAIT P0, [R2+URZ+0x100], R5 ;  /* 0x00010005020075a7 */ /* 0x000e6400080011ff */
[----:B-1----:R-:W-:Y:S05]  /*2d60*/  @!P0 BRA `(.L_x_51) ;  /* 0x0000008c00e48947 */ /* 0x002fea0003800000 */
.L_x_152:
[----:B------:R-:W-:Y:S01]  /*2d70*/  ULEA UR4, UR5, UR6, 0x3 ;  /* 0x0000000605047291 */ /* 0x000fe2000f8e18ff */
[----:B------:R-:W-:Y:S02]  /*2d80*/  PRMT R4, RZ, 0x654, R4 ;  /* 0x00000654ff047816 */ /* 0x000fe40000000004 */
[----:B-1----:R-:W-:Y:S01]  /*2d90*/  SHF.L.U32 R5, R12, 0x1f, RZ ;  /* 0x0000001f0c057819 */ /* 0x002fe200000006ff */
[----:B------:R-:W-:Y:S01]  /*2da0*/  UIADD3 UR7, UPT, UPT, UR4, 0xc0, URZ ;  /* 0x000000c004077890 */ /* 0x000fe2000fffe0ff */
[----:B------:R1:W-:Y:S05]  /*2db0*/  SYNCS.ARRIVE.TRANS64.RED.A1T0 RZ, [R4+URZ], RZ ;  /* 0x000000ff04ff79a7 */ /* 0x0003ea00081004ff */
[----:B------:R-:W-:Y:S01]  /*2dc0*/  IMAD.U32 R7, RZ, RZ, UR7 ;  /* 0x00000007ff077e24 */ /* 0x000fe2000f8e00ff */
[----:B------:R-:W2:Y:S04]  /*2dd0*/  SYNCS.PHASECHK.TRANS64.TRYWAIT P0, [UR4+0xd0], R5 ;  /* 0x0000d005ff0075a7 */ /* 0x000ea80008001104 */
[----:B------:R-:W-:Y:S01]  /*2de0*/  PRMT R6, R0, 0x654, R7 ;  /* 0x0000065400067816 */ /* 0x000fe20000000007 */
[----:B-1----:R-:W-:Y:S01]  /*2df0*/  @!P2 IMAD.MOV.U32 R4, RZ, RZ, 0x10 ;  /* 0x00000010ff04a424 */ /* 0x002fe200078e00ff */
[----:B--2---:R-:W-:Y:S06]  /*2e00*/  @!P0 BRA `(.L_x_52) ;  /* 0x0000008c00d08947 */ /* 0x004fec0003800000 */
.L_x_154:
[----:B------:R-:W-:Y:S01]  /*2e10*/  ULEA UR8, UR5, UR6, 0x4 ;  /* 0x0000000605087291 */ /* 0x000fe2000f8e20ff */
[----:B------:R-:W-:Y:S01]  /*2e20*/  SEL R3, R6, R3, !P2 ;  /* 0x0000000306037207 */ /* 0x000fe20005000000 */
[----:B------:R-:W-:Y:S01]  /*2e30*/  UIADD3 UR9, UPT, UPT, UR4, 0xc0, URZ ;  /* 0x000000c004097890 */ /* 0x000fe2000fffe0ff */
[----:B-1----:R-:W-:Y:S01]  /*2e40*/  LEA R2, R11, UR6, 0x3 ;  /* 0x000000060b027c11 */ /* 0x002fe2000f8e18ff */
[----:B------:R-:W-:Y:S01]  /*2e50*/  UIADD3 UR8, UPT, UPT, UR8, 0x130, URZ ;  /* 0x0000013008087890 */ /* 0x000fe2000fffe0ff */
[----:B------:R-:W-:Y:S01]  /*2e60*/  SHF.L.U32 R5, R10, 0x1f, RZ ;  /* 0x0000001f0a057819 */ /* 0x000fe200000006ff */
[----:B------:R1:W-:Y:S01]  /*2e70*/  @!P2 SYNCS.ARRIVE.TRANS64.RED RZ, [R3+URZ], R4 ;  /* 0x0000000403ffa9a7 */ /* 0x0003e200080004ff */
[----:B------:R-:W-:Y:S01]  /*2e80*/  UIADD3 UR4, UPT, UPT, UR5, 0x1, URZ ;  /* 0x0000000105047890 */ /* 0x000fe2000fffe0ff */
[----:B------:R-:W-:-:S03]  /*2e90*/  VIADD R8, R8, 0x1 ;  /* 0x0000000108087836 */ /* 0x000fc60000000000 */
[----:B------:R-:W-:Y:S02]  /*2ea0*/  UISETP.NE.AND UP0, UPT, UR4, 0x2, UPT ;  /* 0x000000020400788c */ /* 0x000fe4000bf05270 */
[----:B------:R-:W-:Y:S06]  /*2eb0*/  UGETNEXTWORKID.BROADCAST [UR8], [UR9] ;  /* 0x00000000080073ca */ /* 0x000fec0008000100 */
[----:B------:R-:W-:Y:S01]  /*2ec0*/  USEL UR7, URZ, 0x1, UP0 ;  /* 0x00000001ff077887 */ /* 0x000fe20008000000 */
[----:B------:R-:W-:Y:S01]  /*2ed0*/  ISETP.NE.AND P0, PT, R8, 0x2, PT ;  /* 0x000000020800780c */ /* 0x000fe20003f05270 */
[----:B------:R-:W-:Y:S01]  /*2ee0*/  USEL UR5, UR4, URZ, UP0 ;  /* 0x000000ff04057287 */ /* 0x000fe20008000000 */
[----:B------:R-:W2:Y:S03]  /*2ef0*/  SYNCS.PHASECHK.TRANS64.TRYWAIT P1, [R2+URZ+0xc0], R5 ;  /* 0x0000c005020075a7 */ /* 0x000ea600080211ff */
[----:B------:R-:W-:Y:S01]  /*2f00*/  LOP3.LUT R12, R12, UR7, RZ, 0x3c, !PT ;  /* 0x000000070c0c7c12 */ /* 0x000fe2000f8e3cff */
[----:B-12---:R-:W-:Y:S07]  /*2f10*/  @!P1 BRA `(.L_x_53) ;  /* 0x0000008c00a49947 */ /* 0x006fee0003800000 */
.L_x_155:
[C---:B------:R-:W-:Y:S01]  /*2f20*/  LEA R4, R11.reuse, UR6, 0x4 ;  /* 0x000000060b047c11 */ /* 0x040fe2000f8e20ff */
[----:B-1----:R-:W-:Y:S01]  /*2f30*/  VIADD R2, R2, 0xd0 ;  /* 0x000000d002027836 */ /* 0x002fe20000000000 */
[----:B------:R-:W-:Y:S01]  /*2f40*/  SEL R8, R8, RZ, P0 ;  /* 0x000000ff08087207 */ /* 0x000fe20000000000 */
[----:B------:R-:W-:-:S03]  /*2f50*/  VIADD R11, R11, 0x1 ;  /* 0x000000010b0b7836 */ /* 0x000fc60000000000 */
[----:B------:R-:W1:Y:S01]  /*2f60*/  LDS.128 R4, [R4+0x130] ;  /* 0x0001300004047984 */ /* 0x000e620000000c00 */
[----:B------:R-:W-:Y:S02]  /*2f70*/  PRMT R2, RZ, 0x654, R2 ;  /* 0x00000654ff027816 */ /* 0x000fe40000000002 */
[C---:B------:R-:W-:Y:S01]  /*2f80*/  ISETP.NE.AND P1, PT, R11.reuse, 0x2, PT ;  /* 0x000000020b00780c */ /* 0x040fe20003f25270 */
[----:B------:R-:W-:Y:S01]  /*2f90*/  @!PT LDS RZ, [RZ] ;  /* 0x00000000fffff984 */ /* 0x000fe20000000800 */
[----:B------:R-:W-:Y:S01]  /*2fa0*/  @!PT LDS RZ, [RZ] ;  /* 0x00000000fffff984 */ /* 0x000fe20000000800 */
[----:B------:R-:W-:Y:S01]  /*2fb0*/  @!PT LDS RZ, [RZ] ;  /* 0x00000000fffff984 */ /* 0x000fe20000000800 */
[----:B------:R-:W-:Y:S01]  /*2fc0*/  @!PT LDS RZ, [RZ] ;  /* 0x00000000fffff984 */ /* 0x000fe20000000800 */
[----:B------:R2:W-:Y:S06]  /*2fd0*/  MEMBAR.ALL.CTA ;  /* 0x0000000000007992 */ /* 0x0005ec0000008000 */
[----:B--2---:R-:W2:Y:S01]  /*2fe0*/  FENCE.VIEW.ASYNC.S ;  /* 0x00000000000073c6 */ /* 0x004ea20000000000 */
[----:B------:R-:W-:Y:S01]  /*2ff0*/  SEL R11, R11, RZ, P1 ;  /* 0x000000ff0b0b7207 */ /* 0x000fe20000800000 */
[----:B--2---:R2:W-:Y:S01]  /*3000*/  SYNCS.ARRIVE.TRANS64.RED.A1T0 RZ, [R2+URZ], RZ ;  /* 0x000000ff02ff79a7 */ /* 0x0045e200081004ff */
[----:B-1----:R-:W-:-:S02]  /*3010*/  LOP3.LUT P3, RZ, R6, 0x1, RZ, 0xc0, !PT ;  /* 0x0000000106ff7812 */ /* 0x002fc4000786c0ff */
[----:B------:R-:W-:-:S04]  /*3020*/  SEL R5, RZ, 0x1, P1 ;  /* 0x00000001ff057807 */ /* 0x000fc80000800000 */
[----:B------:R-:W-:Y:S02]  /*3030*/  LOP3.LUT R10, R10, R5, RZ, 0x3c, !PT ;  /* 0x000000050a0a7212 */ /* 0x000fe400078e3cff */
[----:B--2---:R-:W-:-:S04]  /*3040*/  SEL R2, RZ, 0x1, P0 ;  /* 0x00000001ff027807 */ /* 0x004fc80000000000 */
[----:B------:R-:W-:Y:S01]  /*3050*/  LOP3.LUT R9, R9, R2, RZ, 0x3c, !PT ;  /* 0x0000000209097212 */ /* 0x000fe200078e3cff */
[----:B------:R-:W-:Y:S06]  /*3060*/  @P3 BRA `(.L_x_54) ;  /* 0xfffffffc002c3947 */ /* 0x000fec000383ffff */
[----:B------:R-:W-:Y:S01]  /*3070*/  ULEA UR4, UR5, UR6, 0x3 ;  /* 0x0000000605047291 */ /* 0x000fe2000f8e18ff */
[----:B------:R-:W-:-:S08]  /*3080*/  SHF.L.U32 R3, R12, 0x1f, RZ ;  /* 0x0000001f0c037819 */ /* 0x000fd000000006ff */
[----:B------:R-:W1:Y:S02]  /*3090*/  SYNCS.PHASECHK.TRANS64 P0, [UR4+0xd0], R3 ;  /* 0x0000d003ff0075a7 */ /* 0x000e640008001004 */
[----:B-1----:R-:W-:Y:S05]  /*30a0*/  @P0 BRA `(.L_x_55) ;  /* 0x0000000000080947 */ /* 0x002fea0003800000 */
[----:B------:R-:W1:Y:S02]  /*30b0*/  SYNCS.PHASECHK.TRANS64.TRYWAIT P0, [UR4+0xd0], R3 ;  /* 0x0000d003ff0075a7 */ /* 0x000e640008001104 */
[----:B-1----:R-:W-:Y:S05]  /*30c0*/  @!P0 BRA `(.L_x_56) ;  /* 0x0000008c004c8947 */ /* 0x002fea0003800000 */
.L_x_55:
[----:B------:R-:W-:-:S04]  /*30d0*/  UIADD3 UR7, UPT, UPT, UR5, 0x1, URZ ;  /* 0x0000000105077890 */ /* 0x000fc8000fffe0ff */
[----:B------:R-:W-:-:S04]  /*30e0*/  UISETP.NE.AND UP0, UPT, UR7, 0x2, UPT ;  /* 0x000000020700788c */ /* 0x000fc8000bf05270 */
[----:B------:R-:W-:Y:S02]  /*30f0*/  USEL UR8, URZ, 0x1, UP0 ;  /* 0x00000001ff087887 */ /* 0x000fe40008000000 */
[----:B------:R-:W-:-:S04]  /*3100*/  USEL UR7, UR7, URZ, UP0 ;  /* 0x000000ff07077287 */ /* 0x000fc80008000000 */
[----:B------:R-:W-:Y:S01]  /*3110*/  ULEA UR7, UR7, UR6, 0x3 ;  /* 0x0000000607077291 */ /* 0x000fe2000f8e18ff */
[----:B-1----:R-:W-:-:S04]  /*3120*/  LOP3.LUT R3, R12, UR8, RZ, 0x3c, !PT ;  /* 0x000000080c037c12 */ /* 0x002fc8000f8e3cff */
[----:B------:R-:W-:-:S04]  /*3130*/  SHF.L.U32 R0, R3, 0x1f, RZ ;  /* 0x0000001f03007819 */ /* 0x000fc800000006ff */
[----:B------:R-:W1:Y:S02]  /*3140*/  SYNCS.PHASECHK.TRANS64 P0, [UR7+0xd0], R0 ;  /* 0x0000d000ff0075a7 */ /* 0x000e640008001007 */
[----:B-1----:R-:W-:Y:S05]  /*3150*/  @P0 EXIT ;  /* 0x000000000000094d */ /* 0x002fea0003800000 */
[----:B------:R-:W-:Y:S02]  /*3160*/  SHF.L.U32 R3, R3, 0x1f, RZ ;  /* 0x0000001f03037819 */ /* 0x000fe400000006ff */
[----:B------:R-:W-:-:S07]  /*3170*/  MOV R0, UR7 ;  /* 0x0000000700007c02 */ /* 0x000fce0008000f00 */
.L_x_57:
[----:B-1----:R1:W2:Y:S02]  /*3180*/  SYNCS.PHASECHK.TRANS64.TRYWAIT P0, [R0+URZ+0xd0], R3 ;  /* 0x0000d003000075a7 */ /* 0x0022a400080011ff */
[----:B--2---:R-:W-:Y:S05]  /*3190*/  @!P0 NANOSLEEP.SYNCS 0x989680 ;  /* 0x009896800000895d */ /* 0x004fea0003900000 */
[----:B------:R-:W2:Y:S02]  /*31a0*/  @!P0 SYNCS.PHASECHK.TRANS64 P0, [R0+URZ+0xd0], R3 ;  /* 0x0000d003000085a7 */ /* 0x000ea400080010ff */
[----:B--2---:R-:W-:Y:S05]  /*31b0*/  @P0 EXIT ;  /* 0x000000000000094d */ /* 0x004fea0003800000 */
[----:B------:R-:W-:Y:S05]  /*31c0*/  BRA `(.L_x_57) ;  /* 0xfffffffc00ec7947 */ /* 0x000fea000383ffff */
.L_x_50:
[----:B------:R-:W-:Y:S05]  /*31d0*/  BRA.U UP4, `(.L_x_58) ;  /* 0x0000000d04407547 */ /* 0x000fea000b800000 */
[----:B------:R-:W1:Y:S01]  /*31e0*/  S2UR UR7, SR_CgaCtaId ;  /* 0x00000000000779c3 */ /* 0x000e620000008800 */
[----:B------:R-:W-:Y:S01]  /*31f0*/  UMOV UR4, 0x40 ;  /* 0x0000004000047882 */ /* 0x000fe20000000000 */
[----:B------:R-:W-:Y:S01]  /*3200*/  NOP ;  /* 0x0000000000007918 */ /* 0x000fe20000000000 */
[----:B------:R-:W-:Y:S01]  /*3210*/  UMOV UR6, 0x400 ;  /* 0x0000040000067882 */ /* 0x000fe20000000000 */
[----:B-1----:R-:W-:Y:S02]  /*3220*/  ULEA UR5, UR7, UR4, 0x18 ;  /* 0x0000000407057291 */ /* 0x002fe4000f8ec0ff */
[----:B------:R-:W-:-:S07]  /*3230*/  ULEA UR6, UR7, UR6, 0x18 ;  /* 0x0000000607067291 */ /* 0x000fce000f8ec0ff */
[----:B------:R-:W1:Y:S02]  /*3240*/  LDS.U8 R0, [UR5+0x1c] ;  /* 0x00001c05ff007984 */ /* 0x000e640008000000 */
[----:B-1----:R-:W-:-:S13]  /*3250*/  ISETP.NE.AND P0, PT, R0, RZ, PT ;  /* 0x000000ff0000720c */ /* 0x002fda0003f05270 */
[----:B------:R-:W-:Y:S05]  /*3260*/  @P0 BRA `(.L_x_59) ;  /* 0x0000000000580947 */ /* 0x000fea0003800000 */
[----:B------:R-:W-:-:S13]  /*3270*/  ELECT P0, URZ, PT ;  /* 0x0000000000ff782f */ /* 0x000fda0003800000 */
[----:B------:R-:W-:Y:S05]  /*3280*/  @!P0 BRA `(.L_x_60) ;  /* 0x0000000000608947 */ /* 0x000fea0003800000 */
[----:B------:R-:W-:Y:S01]  /*3290*/  UMOV UR4, 0x10 ;  /* 0x0000001000047882 */ /* 0x000fe20000000000 */
[----:B------:R-:W-:Y:S01]  /*32a0*/  HFMA2 R0, -RZ, RZ, 0, 5.9604644775390625e-08 ;  /* 0x00000001ff007431 */ /* 0x000fe200000001ff */
[----:B------:R-:W-:-:S03]  /*32b0*/  MOV R3, 0xffff ;  /* 0x0000ffff00037802 */ /* 0x000fc60000000f00 */
[----:B------:R-:W-:Y:S04]  /*32c0*/  DEPBAR.LE SB1, 0x36 ;  /* 0x00009d800000791a */ /* 0x000fe80000000000 */
[----:B------:R-:W1:Y:S02]  /*32d0*/  UTCATOMSWS.FIND_AND_SET.ALIGN UP0, UR4, UR4 ;  /* 0x00000004000475e3 */ /* 0x000e640008000800 */
[----:B-1----:R-:W-:Y:S01]  /*32e0*/  MOV R4, UR4 ;  /* 0x0000000400047c02 */ /* 0x002fe20008000f00 */
[----:B------:R-:W-:Y:S06]  /*32f0*/  BRA.U UP0, `(.L_x_61) ;  /* 0x0000000100187547 */ /* 0x000fec000b800000 */
.L_x_62:
[----:B------:R-:W-:Y:S05]  /*3300*/  NANOSLEEP 0x64 ;  /* 0x000000640000795d */ /* 0x000fea0003800000 */
[----:B------:R-:W-:-:S05]  /*3310*/  UMOV UR4, 0x10 ;  /* 0x0000001000047882 */ /* 0x000fca0000000000 */
[----:B------:R-:W-:Y:S04]  /*3320*/  DEPBAR.LE SB1, 0x36 ;  /* 0x00009d800000791a */ /* 0x000fe80000000000 */
[----:B------:R-:W1:Y:S02]  /*3330*/  UTCATOMSWS.FIND_AND_SET.ALIGN UP0, UR4, UR4 ;  /* 0x00000004000475e3 */ /* 0x000e640008000800 */
[----:B-1----:R-:W-:Y:S01]  /*3340*/  MOV R4, UR4 ;  /* 0x0000000400047c02 */ /* 0x002fe20008000f00 */
[----:B------:R-:W-:Y:S05]  /*3350*/  BRA.U !UP0, `(.L_x_62) ;  /* 0xfffffffd08e87547 */ /* 0x000fea000b83ffff */
.L_x_61:
[-C--:B------:R-:W-:Y:S02]  /*3360*/  SHF.L.U32 R3, R3, R4.reuse, RZ ;  /* 0x0000000403037219 */ /* 0x080fe400000006ff */
[----:B------:R-:W-:Y:S01]  /*3370*/  SHF.L.U32 R0, R0, R4, RZ ;  /* 0x0000000400007219 */ /* 0x000fe200000006ff */
[----:B------:R-:W-:Y:S02]  /*3380*/  IMAD.SHL.U32 R4, R4, 0x20, RZ ;  /* 0x0000002004047824 */ /* 0x000fe400078e00ff */
[----:B------:R1:W-:Y:S04]  /*3390*/  ATOMS.OR RZ, [UR5+0x14], R3 ;  /* 0x00001403ffff798c */ /* 0x0003e8000b000005 */
[----:B------:R1:W-:Y:S04]  /*33a0*/  ATOMS.OR RZ, [UR5+0x18], R0 ;  /* 0x00001800ffff798c */ /* 0x0003e8000b000005 */
[----:B------:R1:W-:Y:S01]  /*33b0*/  STS [UR6+0x150], R4 ;  /* 0x00015004ff007988 */ /* 0x0003e20008000806 */
[----:B------:R-:W-:Y:S05]  /*33c0*/  BRA `(.L_x_60) ;  /* 0x0000000000107947 */ /* 0x000fea0003800000 */
.L_x_59:
[----:B------:R-:W-:Y:S02]  /*33d0*/  MOV R0, 0xffffffff ;  /* 0xffffffff00007802 */ /* 0x000fe40000000f00 */
[----:B------:R-:W-:-:S03]  /*33e0*/  MOV R4, 0x3410 ;  /* 0x0000341000047802 */ /* 0x000fc60000000f00 */
[----:B------:R1:W-:Y:S04]  /*33f0*/  STS [UR6+0x150], R0 ;  /* 0x00015000ff007988 */ /* 0x0003e80008000806 */
[----:B-1---5:R-:W-:Y:S05]  /*3400*/  CALL.REL.NOINC `($__internal_1_$__cuda_sm10x_tcgen05_guardrail_trap_phase_invalid_during_alloc) ;  /* 0x0000009000607944 */ /* 0x022fea0003c00000 */
.L_x_60:
[----:B------:R-:W-:Y:S05]  /*3410*/  WARPSYNC.ALL ;  /* 0x0000000000007948 */ /* 0x000fea0003800000 */
[----:B------:R-:W2:Y:S01]  /*3420*/  S2UR UR4, SR_CgaCtaId ;  /* 0x00000000000479c3 */ /* 0x000ea20000008800 */
[----:B------:R-:W-:Y:S01]  /*3430*/  UMOV UR17, 0x400 ;  /* 0x0000040000117882 */ /* 0x000fe20000000000 */
[----:B------:R-:W-:-:S06]  /*3440*/  NOP ;  /* 0x0000000000007918 */ /* 0x000fcc0000000000 */
[----:B------:R-:W-:Y:S06]  /*3450*/  BAR.ARV 0x6, 0xa0 ;  /* 0x0182800000007b1d */ /* 0x000fec0000002000 */
[----:B------:R-:W3:Y:S01]  /*3460*/  LDCU UR5, c[0x0][0x38c] ;  /* 0x00007180ff0577ac */ /* 0x000ee20008000800 */
[----:B------:R-:W-:Y:S01]  /*3470*/  LOP3.LUT R2, R2, 0xffff, RZ, 0xc0, !PT ;  /* 0x0000ffff02027812 */ /* 0x000fe200078ec0ff */
[----:B------:R-:W-:Y:S01]  /*3480*/  IMAD.MOV.U32 R11, RZ, RZ, 0x1 ;  /* 0x00000001ff0b7424 */ /* 0x000fe200078e00ff */
[----:B------:R-:W-:Y:S01]  /*3490*/  CS2R R8, SRZ ;  /* 0x0000000000087805 */ /* 0x000fe2000001ff00 */
[----:B------:R-:W4:Y:S01]  /*34a0*/  LDCU UR8, c[0x0][0x38c] ;  /* 0x00007180ff0877ac */ /* 0x000f220008000800 */
[----:B------:R-:W-:Y:S01]  /*34b0*/  R2UR UR19, R2 ;  /* 0x00000000021372ca */ /* 0x000fe200000e0000 */
[----:B------:R-:W-:Y:S01]  /*34c0*/  IMAD.MOV.U32 R10, RZ, RZ, RZ ;  /* 0x000000ffff0a7224 */ /* 0x000fe200078e00ff */
[----:B------:R-:W-:Y:S01]  /*34d0*/  UMOV UR23, URZ ;  /* 0x000000ff00177c82 */ /* 0x000fe20008000000 */
[----:B------:R-:W-:Y:S01]  /*34e0*/  UMOV UR14, URZ ;  /* 0x000000ff000e7c82 */ /* 0x000fe20008000000 */
[----:B--2---:R-:W-:Y:S01]  /*34f0*/  ULEA UR17, UR4, UR17, 0x18 ;  /* 0x0000001104117291 */ /* 0x004fe2000f8ec0ff */
[----:B------:R-:W-:Y:S01]  /*3500*/  UMOV UR26, 0x0 ;  /* 0x00000000001a7882 */ /* 0x000fe20000000000 */
[----:B------:R-:W-:-:S02]  /*3510*/  UMOV UR27, 0x8400490 ;  /* 0x08400490001b7882 */ /* 0x000fc40000000000 */
[----:B------:R-:W-:Y:S02]  /*3520*/  UIADD3 UR6, UPT, UPT, UR17, 0xc400, URZ ;  /* 0x0000c40011067890 */ /* 0x000fe4000fffe0ff */
[----:B------:R-:W-:Y:S02]  /*3530*/  UIADD3 UR7, UPT, UPT, UR17, 0x1a400, URZ ;  /* 0x0001a40011077890 */ /* 0x000fe4000fffe0ff */
[----:B---3--:R-:W-:Y:S01]  /*3540*/  UIADD3 UR5, UPT, UPT, UR5, 0x3f, URZ ;  /* 0x0000003f05057890 */ /* 0x008fe2000fffe0ff */
[----:B-1----:R-:W1:Y:S01]  /*3550*/  LDS R0, [UR17+0x150] ;  /* 0x00015011ff007984 */ /* 0x002e620008000800 */
[----:B------:R-:W-:Y:S02]  /*3560*/  USHF.R.U32.HI UR6, URZ, 0x4, UR6 ;  /* 0x00000004ff067899 */ /* 0x000fe40008011606 */
[----:B------:R-:W-:Y:S02]  /*3570*/  USHF.R.S32.HI UR4, URZ, 0x1f, UR5 ;  /* 0x0000001fff047899 */ /* 0x000fe40008011405 */
[----:B------:R-:W-:-:S02]  /*3580*/  ULOP3.LUT UR6, UR6, 0x3fff, URZ, 0xc0, !UPT ;  /* 0x00003fff06067892 */ /* 0x000fc4000f8ec0ff */
[----:B------:R-:W-:Y:S02]  /*3590*/  ULEA.HI UR4, UR4, UR5, URZ, 0x6 ;  /* 0x0000000504047291 */ /* 0x000fe4000f8f30ff */
[----:B------:R-:W-:Y:S02]  /*35a0*/  USHF.R.U32.HI UR5, URZ, 0x4, UR7 ;  /* 0x00000004ff057899 */ /* 0x000fe40008011607 */
[----:B------:R-:W-:Y:S02]  /*35b0*/  USHF.R.S32.HI UR28, URZ, 0x6, UR4 ;  /* 0x00000006ff1c7899 */ /* 0x000fe40008011404 */
[----:B------:R-:W-:Y:S02]  /*35c0*/  ULOP3.LUT UR5, UR5, 0x3fff, URZ, 0xc0, !UPT ;  /* 0x00003fff05057892 */ /* 0x000fe4000f8ec0ff */
[----:B------:R-:W-:Y:S02]  /*35d0*/  UISETP.LT.AND UP0, UPT, UR28, 0x1, UPT ;  /* 0x000000011c00788c */ /* 0x000fe4000bf01270 */
[----:B------:R-:W-:-:S02]  /*35e0*/  ULOP3.LUT UR20, UR6, 0x10000, URZ, 0xfc, !UPT ;  /* 0x0001000006147892 */ /* 0x000fc4000f8efcff */
[----:B------:R-:W-:Y:S02]  /*35f0*/  USEL UR29, UR28, 0x1, !UP0 ;  /* 0x000000011c1d7887 */ /* 0x000fe4000c000000 */
[----:B------:R-:W-:Y:S02]  /*3600*/  ULOP3.LUT UR21, UR5, 0x10000, URZ, 0xfc, !UPT ;  /* 0x0001000005157892 */ /* 0x000fe4000f8efcff */
[----:B------:R-:W-:Y:S02]  /*3610*/  UIADD3 UR29, UPT, UPT, -UR29, URZ, URZ ;  /* 0x000000ff1d1d7290 */ /* 0x000fe4000fffe1ff */
[----:B----4-:R-:W-:Y:S01]  /*3620*/  UISETP.GE.AND UP4, UPT, UR8, 0x1, UPT ;  /* 0x000000010800788c */ /* 0x010fe2000bf86270 */
[----:B------:R-:W-:Y:S01]  /*3630*/  UMOV UR24, 0x0 ;  /* 0x0000000000187882 */ /* 0x000fe20000000000 */
[----:B------:R-:W-:Y:S01]  /*3640*/  UMOV UR25, 0x8400490 ;  /* 0x0840049000197882 */ /* 0x000fe20000000000 */
[----:B-1----:R-:W-:-:S15]  /*3650*/  R2UR UR30, R0 ;  /* 0x00000000001e72ca */ /* 0x002fde00000e0000 */
.L_x_69:
[----:B------:R-:W-:Y:S02]  /*3660*/  LEA R0, R10, UR17, 0x3 ;  /* 0x000000110a007c11 */ /* 0x000fe4000f8e18ff */
[----:B------:R-:W-:Y:S02]  /*3670*/  SHF.L.U32 R5, R9, 0x1f, RZ ;  /* 0x0000001f09057819 */ /* 0x000fe400000006ff */
[----:B------:R-:W-:Y:S01]  /*3680*/  PLOP3.LUT P0, PT, PT, PT, UP4, 0x80, 0x8 ;  /* 0x000000000008781c */ /* 0x000fe20003f0f048 */
[----:B------:R-:W-:Y:S01]  /*3690*/  VIADD R3, R0, 0xd0 ;  /* 0x000000d000037836 */ /* 0x000fe20000000000 */
[----:B-1----:R-:W1:Y:S02]  /*36a0*/  SYNCS.PHASECHK.TRANS64.TRYWAIT P1, [R0+URZ+0xc0], R5 ;  /* 0x0000c005000075a7 */ /* 0x002e6400080211ff */
[----:B-1-3--:R-:W-:Y:S09]  /*36b0*/  @!P1 BRA `(.L_x_63) ;  /* 0x0000008400e89947 */ /* 0x00aff20003800000 */
.L_x_157:
[----:B------:R-:W-:Y:S01]  /*36c0*/  LEA R4, R10, UR17, 0x4 ;  /* 0x000000110a047c11 */ /* 0x000fe2000f8e20ff */
[----:B------:R-:W-:Y:S01]  /*36d0*/  @UP4 ULEA UR4, UR14, UR17, 0x3 ;  /* 0x000000110e044291 */ /* 0x000fe2000f8e18ff */
[----:B------:R-:W-:Y:S01]  /*36e0*/  PLOP3.LUT P2, PT, PT, PT, PT, 0x80, 0x8 ;  /* 0x000000000008781c */ /* 0x000fe20003f4f070 */
[----:B------:R-:W-:Y:S01]  /*36f0*/  ULEA UR22, UR23, UR17, 0x3 ;  /* 0x0000001117167291 */ /* 0x000fe2000f8e18ff */
[----:B------:R-:W-:Y:S01]  /*3700*/  PRMT R3, RZ, 0x654, R3 ;  /* 0x00000654ff037816 */ /* 0x000fe20000000003 */
[----:B------:R-:W-:Y:S01]  /*3710*/  ULEA UR18, UR23, UR30, 0x8 ;  /* 0x0000001e17127291 */ /* 0x000fe2000f8e40ff */
[----:B-1----:R-:W1:Y:S01]  /*3720*/  LDS.128 R4, [R4+0x130] ;  /* 0x0001300004047984 */ /* 0x002e620000000c00 */
[----:B------:R-:W-:Y:S02]  /*3730*/  @P0 SHF.L.U32 R2, R8, 0x1f, RZ ;  /* 0x0000001f08020819 */ /* 0x000fe400000006ff */
[----:B------:R-:W-:Y:S01]  /*3740*/  SHF.L.U32 R0, R11, 0x1f, RZ ;  /* 0x0000001f0b007819 */ /* 0x000fe200000006ff */
[----:B------:R-:W-:Y:S01]  /*3750*/  @!PT LDS RZ, [RZ] ;  /* 0x00000000fffff984 */ /* 0x000fe20000000800 */
[----:B------:R-:W-:Y:S01]  /*3760*/  @!PT LDS RZ, [RZ] ;  /* 0x00000000fffff984 */ /* 0x000fe20000000800 */
[----:B------:R-:W-:Y:S01]  /*3770*/  @!PT LDS RZ, [RZ] ;  /* 0x00000000fffff984 */ /* 0x000fe20000000800 */
[----:B------:R-:W-:Y:S01]  /*3780*/  @!PT LDS RZ, [RZ] ;  /* 0x00000000fffff984 */ /* 0x000fe20000000800 */
[----:B------:R2:W-:Y:S06]  /*3790*/  MEMBAR.ALL.CTA ;  /* 0x0000000000007992 */ /* 0x0005ec0000008000 */
[----:B--2---:R-:W2:Y:S02]  /*37a0*/  FENCE.VIEW.ASYNC.S ;  /* 0x00000000000073c6 */ /* 0x004ea40000000000 */
[----:B--2---:R2:W-:Y:S01]  /*37b0*/  SYNCS.ARRIVE.TRANS64.RED.A1T0 RZ, [R3+URZ], RZ ;  /* 0x000000ff03ff79a7 */ /* 0x0045e200081004ff */
[----:B------:R2:W3:Y:S01]  /*37c0*/  @P0 SYNCS.PHASECHK.TRANS64.TRYWAIT P2, [UR4], R2 ;  /* 0x00000002ff0005a7 */ /* 0x0004e20008041104 */
[----:B-1----:R-:W-:Y:S01]  /*37d0*/  LOP3.LUT P1, RZ, R6, 0x1, RZ, 0xc0, !PT ;  /* 0x0000000106ff7812 */ /* 0x002fe2000782c0ff */
[----:B------:R-:W1:Y:S02]  /*37e0*/  SYNCS.PHASECHK.TRANS64.TRYWAIT P0, [UR22+0xf0], R0 ;  /* 0x0000f000ff0075a7 */ /* 0x000e640008001116 */
[----:B-123--:R-:W-:Y:S10]  /*37f0*/  @!P0 BRA `(.L_x_64) ;  /* 0x0000008400ac8947 */ /* 0x00eff40003800000 */
.L_x_159:
[----:B------:R-:W-:Y:S01]  /*3800*/  IADD3 R10, PT, PT, R10, 0x1, RZ ;  /* 0x000000010a0a7810 */ /* 0x000fe20007ffe0ff */
[----:B------:R-:W-:Y:S06]  /*3810*/  BRA.U !UP4, `(.L_x_65) ;  /* 0x000000010c987547 */ /* 0x000fec000b800000 */
[----:B------:R-:W-:Y:S01]  /*3820*/  UPLOP3.LUT UP2, UPT, UPT, UPT, UPT, 0x40, 0x4 ;  /* 0x000000000004789c */ /* 0x000fe20003f4e870 */
[----:B------:R-:W-:Y:S01]  /*3830*/  UMOV UR16, UR29 ;  /* 0x0000001d00107c82 */ /* 0x000fe20008000000 */
[----:B------:R-:W-:Y:S01]  /*3840*/  UMOV UR15, UR28 ;  /* 0x0000001c000f7c82 */ /* 0x000fe20008000000 */
[----:B------:R-:W-:-:S08]  /*3850*/  UMOV UR6, UR14 ;  /* 0x0000000e00067c82 */ /* 0x000fd00008000000 */
.L_x_68:
[----:B------:R-:W-:Y:S02]  /*3860*/  UIADD3 UR16, UPT, UPT, UR16, 0x1, URZ ;  /* 0x0000000110107890 */ /* 0x000fe4000fffe0ff */
[----:B--2---:R-:W-:Y:S02]  /*3870*/  ULEA UR5, UR6, UR17, 0x3 ;  /* 0x0000001106057291 */ /* 0x004fe4000f8e18ff */
[----:B------:R-:W-:Y:S01]  /*3880*/  UISETP.NE.AND UP3, UPT, UR16, URZ, UPT ;  /* 0x000000ff1000728c */ /* 0x000fe2000bf65270 */
[----:B---3--:R-:W-:Y:S10]  /*3890*/  @P2 BRA `(.L_x_66) ;  /* 0x00000000000c2947 */ /* 0x008ff40003800000 */
[----:B-1----:R-:W-:Y:S04]  /*38a0*/  SHF.L.U32 R3, R8, 0x1f, RZ ;  /* 0x0000001f08037819 */ /* 0x002fe800000006ff */
[----:B------:R-:W1:Y:S02]  /*38b0*/  SYNCS.PHASECHK.TRANS64.TRYWAIT P0, [UR5], R3 ;  /* 0x00000003ff0075a7 */ /* 0x000e640008001105 */
[----:B-1----:R-:W-:Y:S05]  /*38c0*/  @!P0 BRA `(.L_x_67) ;  /* 0x0000008400908947 */ /* 0x002fea0003800000 */
.L_x_66:
[----:B------:R-:W-:Y:S01]  /*38d0*/  UISETP.NE.AND UP0, UPT, UR15, 0x1, UPT ;  /* 0x000000010f00788c */ /* 0x000fe2000bf05270 */
[----:B------:R-:W-:Y:S01]  /*38e0*/  PLOP3.LUT P2, PT, PT, PT, PT, 0x80, 0x8 ;  /* 0x000000000008781c */ /* 0x000fe20003f4f070 */
[----:B------:R-:W-:Y:S02]  /*38f0*/  UIADD3 UR4, UPT, UPT, UR6, 0x1, URZ ;  /* 0x0000000106047890 */ /* 0x000fe4000fffe0ff */
[----:B------:R-:W-:Y:S02]  /*3900*/  ULEA UR12, UR6, UR21, 0xa ;  /* 0x00000015060c7291 */ /* 0x000fe4000f8e50ff */
[----:B------:R-:W-:Y:S01]  /*3910*/  UISETP.NE.AND UP1, UPT, UR4, 0x7, UPT ;  /* 0x000000070400788c */ /* 0x000fe2000bf25270 */
[----:B------:R-:W-:Y:S01]  /*3920*/  PLOP3.LUT P0, PT, PT, PT, UP0, 0x80, 0x8 ;  /* 0x000000000008781c */ /* 0x000fe20003f0f008 */
[----:B------:R-:W-:Y:S02]  /*3930*/  UIADD3 UR10, UPT, UPT, UR12, 0x2, URZ ;  /* 0x000000020c0a7890 */ /* 0x000fe4000fffe0ff */
[----:B------:R-:W-:Y:S02]  /*3940*/  USEL UR7, URZ, 0x1, UP1 ;  /* 0x00000001ff077887 */ /* 0x000fe40008800000 */
[----:B------:R-:W-:Y:S02]  /*3950*/  USEL UR14, UR4, URZ, UP1 ;  /* 0x000000ff040e7287 */ /* 0x000fe40008800000 */
[----:B------:R-:W-:Y:S02]  /*3960*/  UIADD3 UR15, UPT, UPT, UR15, -0x1, URZ ;  /* 0xffffffff0f0f7890 */ /* 0x000fe4000fffe0ff */
[----:B------:R-:W-:Y:S01]  /*3970*/  @UP0 ULEA UR4, UR14, UR17, 0x3 ;  /* 0x000000110e040291 */ /* 0x000fe2000f8e18ff */
[----:B------:R-:W-:Y:S01]  /*3980*/  LOP3.LUT R8, R8, UR7, RZ, 0x3c, !PT ;  /* 0x0000000708087c12 */ /* 0x000fe2000f8e3cff */
[----:B------:R-:W-:Y:S01]  /*3990*/  UIADD3 UR7, UPT, UPT, UR5, 0x38, URZ ;  /* 0x0000003805077890 */ /* 0x000fe2000fffe0ff */
[----:B------:R-:W-:Y:S02]  /*39a0*/  UMOV UR13, 0x80004020 ;  /* 0x80004020000d7882 */ /* 0x000fe40000000000 */
[----:B-1----:R-:W-:Y:S01]  /*39b0*/  @P0 SHF.L.U32 R0, R8, 0x1f, RZ ;  /* 0x0000001f08000819 */ /* 0x002fe200000006ff */
[----:B------:R-:W-:Y:S01]  /*39c0*/  UMOV UR5, 0x80004020 ;  /* 0x8000402000057882 */ /* 0x000fe20000000000 */
[----:B------:R-:W-:Y:S01]  /*39d0*/  UMOV UR11, 0x80004020 ;  /* 0x80004020000b7882 */ /* 0x000fe20000000000 */
[----:B------:R-:W-:Y:S01]  /*39e0*/  UMOV UR9, 0x80004020 ;  /* 0x8000402000097882 */ /* 0x000fe20000000000 */
[----:B------:R2:W3:Y:S01]  /*39f0*/  @P0 SYNCS.PHASECHK.TRANS64.TRYWAIT P2, [UR4], R0 ;  /* 0x00000000ff0005a7 */ /* 0x0004e20008041104 */
[----:B------:R-:W-:Y:S03]  /*3a00*/  ULEA UR4, UR6, UR20, 0x9 ;  /* 0x0000001406047291 */ /* 0x000fe6000f8e48ff */
[----:B------:R-:W-:Y:S01]  /*3a10*/  UMOV UR6, UR14 ;  /* 0x0000000e00067c82 */ /* 0x000fe20008000000 */
[----:B------:R-:W-:Y:S05]  /*3a20*/  UIADD3 UR8, UPT, UPT, UR4, 0x2, URZ ;  /* 0x0000000204087890 */ /* 0x000fea000fffe0ff */
[----:B------:R2:W-:Y:S01]  /*3a30*/  UTCQMMA gdesc[UR4], gdesc[UR12], tmem[UR18], tmem[UR26], idesc[UR27], UP2 ;  /* 0x00ff1a0c040075ea */ /* 0x0005e20009000312 */
[----:B------:R-:W-:Y:S03]  /*3a40*/  UPLOP3.LUT UP2, UPT, UPT, UPT, UPT, 0x80, 0x8 ;  /* 0x000000000008789c */ /* 0x000fe60003f4f070 */
[----:B------:R2:W-:Y:S01]  /*3a50*/  UTCQMMA gdesc[UR8], gdesc[UR10], tmem[UR18], tmem[UR24], idesc[UR25], UPT ;  /* 0x00ff180a080075ea */ /* 0x0005e2000b800312 */
[----:B------:R2:W-:Y:S01]  /*3a60*/  UTCBAR.MULTICAST [UR7], URZ, UR19 ;  /* 0x000000ff070073e9 */ /* 0x0005e20008000813 */
[----:B------:R-:W-:Y:S06]  /*3a70*/  BRA.U UP3, `(.L_x_68) ;  /* 0xfffffffd03787547 */ /* 0x000fec000b83ffff */
.L_x_65:
[----:B--2---:R-:W-:Y:S01]  /*3a80*/  UIADD3 UR4, UPT, UPT, UR23, 0x1, URZ ;  /* 0x0000000117047890 */ /* 0x004fe2000fffe0ff */
[C---:B------:R-:W-:Y:S01]  /*3a90*/  ISETP.NE.AND P0, PT, R10.reuse, 0x2, PT ;  /* 0x000000020a00780c */ /* 0x040fe20003f05270 */
[----:B------:R-:W-:Y:S02]  /*3aa0*/  UIADD3 UR5, UPT, UPT, UR22, 0xe0, URZ ;  /* 0x000000e016057890 */ /* 0x000fe4000fffe0ff */
[----:B------:R-:W-:Y:S01]  /*3ab0*/  UISETP.NE.AND UP0, UPT, UR4, 0x2, UPT ;  /* 0x000000020400788c */ /* 0x000fe2000bf05270 */
[----:B-1----:R-:W-:Y:S02]  /*3ac0*/  SEL R0, RZ, 0x1, P0 ;  /* 0x00000001ff007807 */ /* 0x002fe40000000000 */
[----:B------:R-:W-:Y:S01]  /*3ad0*/  SEL R10, R10, RZ, P0 ;  /* 0x000000ff0a0a7207 */ /* 0x000fe20000000000 */
[----:B------:R-:W-:Y:S01]  /*3ae0*/  USEL UR6, URZ, 0x1, UP0 ;  /* 0x00000001ff067887 */ /* 0x000fe20008000000 */
[----:B------:R-:W-:Y:S01]  /*3af0*/  LOP3.LUT R9, R9, R0, RZ, 0x3c, !PT ;  /* 0x0000000009097212 */ /* 0x000fe200078e3cff */
[----:B------:R-:W-:Y:S01]  /*3b00*/  USEL UR23, UR4, URZ, UP0 ;  /* 0x000000ff04177287 */ /* 0x000fe20008000000 */
[----:B------:R1:W-:Y:S03]  /*3b10*/  UTCBAR [UR5], URZ ;  /* 0x000000ff050073e9 */ /* 0x0003e600080000ff */
[----:B------:R-:W-:Y:S01]  /*3b20*/  LOP3.LUT R11, R11, UR6, RZ, 0x3c, !PT ;  /* 0x000000060b0b7c12 */ /* 0x000fe2000f8e3cff */
[----:B------:R-:W-:Y:S07]  /*3b30*/  @P1 BRA `(.L_x_69) ;  /* 0xfffffff800c81947 */ /* 0x000fee000383ffff */
[----:B------:R-:W2:Y:S01]  /*3b40*/  S2UR UR7, SR_CgaCtaId ;  /* 0x00000000000779c3 */ /* 0x000ea20000008800 */
[----:B------:R-:W-:Y:S01]  /*3b50*/  ELECT P0, URZ, PT ;  /* 0x0000000000ff782f */ /* 0x000fe20003800000 */
[----:B------:R-:W-:Y:S01]  /*3b60*/  IMAD.MOV.U32 R0, RZ, RZ, 0x1 ;  /* 0x00000001ff007424 */ /* 0x000fe200078e00ff */
[----:B------:R-:W-:Y:S01]  /*3b70*/  UIADD3 UR17, UPT, UPT, UR17, 0xf0, URZ ;  /* 0x000000f011117890 */ /* 0x000fe2000fffe0ff */
[----:B------:R-:W-:Y:S01]  /*3b80*/  SHF.L.U32 R3, R11, 0x1f, RZ ;  /* 0x0000001f0b037819 */ /* 0x000fe200000006ff */
[----:B------:R-:W-:-:S03]  /*3b90*/  UMOV UR4, 0x40 ;  /* 0x0000004000047882 */ /* 0x000fc60000000000 */
[----:B------:R-:W-:Y:S01]  /*3ba0*/  UVIRTCOUNT.DEALLOC.SMPOOL 0x80 ;  /* 0x000000800000784c */ /* 0x000fe20000000000 */
[----:B--2---:R-:W-:Y:S02]  /*3bb0*/  ULEA UR7, UR7, UR4, 0x18 ;  /* 0x0000000407077291 */ /* 0x004fe4000f8ec0ff */
[----:B------:R-:W-:-:S07]  /*3bc0*/  ULEA UR4, UR23, UR17, 0x3 ;  /* 0x0000001117047291 */ /* 0x000fce000f8e18ff */
[----:B------:R2:W-:Y:S02]  /*3bd0*/  @P0 STS.U8 [UR7+0x1c], R0 ;  /* 0x00001c00ff000988 */ /* 0x0005e40008000007 */
[----:B------:R-:W4:Y:S02]  /*3be0*/  SYNCS.PHASECHK.TRANS64.TRYWAIT P0, [UR4], R3 ;  /* 0x00000003ff0075a7 */ /* 0x000f240008001104 */
[----:B--2-4-:R-:W-:Y:S05]  /*3bf0*/  @!P0 BRA `(.L_x_70) ;  /* 0x0000008000dc8947 */ /* 0x014fea0003800000 */
.L_x_162:
[----:B------:R-:W-:-:S04]  /*3c00*/  UIADD3 UR4, UPT, UPT, UR23, 0x1, URZ ;  /* 0x0000000117047890 */ /* 0x000fc8000fffe0ff */
[----:B------:R-:W-:-:S04]  /*3c10*/  UISETP.NE.AND UP0, UPT, UR4, 0x2, UPT ;  /* 0x000000020400788c */ /* 0x000fc8000bf05270 */
[----:B-1----:R-:W-:Y:S02]  /*3c20*/  USEL UR5, URZ, 0x1, UP0 ;  /* 0x00000001ff057887 */ /* 0x002fe40008000000 */
[----:B------:R-:W-:-:S04]  /*3c30*/  USEL UR4, UR4, URZ, UP0 ;  /* 0x000000ff04047287 */ /* 0x000fc80008000000 */
[----:B------:R-:W-:Y:S01]  /*3c40*/  ULEA UR4, UR4, UR17, 0x3 ;  /* 0x0000001104047291 */ /* 0x000fe2000f8e18ff */
[----:B--2---:R-:W-:-:S04]  /*3c50*/  LOP3.LUT R3, R11, UR5, RZ, 0x3c, !PT ;  /* 0x000000050b037c12 */ /* 0x004fc8000f8e3cff */
[----:B------:R-:W-:-:S04]  /*3c60*/  SHF.L.U32 R3, R3, 0x1f, RZ ;  /* 0x0000001f03037819 */ /* 0x000fc800000006ff */
[----:B------:R-:W1:Y:S02]  /*3c70*/  SYNCS.PHASECHK.TRANS64.TRYWAIT P0, [UR4], R3 ;  /* 0x00000003ff0075a7 */ /* 0x000e640008001104 */
[----:B-1----:R-:W-:Y:S05]  /*3c80*/  @!P0 BRA `(.L_x_71) ;  /* 0x0000008000d08947 */ /* 0x002fea0003800000 */
.L_x_164:
[----:B------:R-:W-:Y:S01]  /*3c90*/  NOP ;  /* 0x0000000000007918 */ /* 0x000fe20000000000 */
[----:B-1----:R-:W1:Y:S01]  /*3ca0*/  LDS R0, [UR7+0x14] ;  /* 0x00001407ff007984 */ /* 0x002e620008000800 */
[----:B------:R-:W-:Y:S01]  /*3cb0*/  ULOP3.LUT UR4, UR30, 0xffff, URZ, 0xc0, !UPT ;  /* 0x0000ffff1e047892 */ /* 0x000fe2000f8ec0ff */
[----:B------:R-:W-:Y:S01]  /*3cc0*/  UMOV UR5, 0xffff ;  /* 0x0000ffff00057882 */ /* 0x000fe20000000000 */
[----:B------:R-:W-:Y:S02]  /*3cd0*/  UMOV UR6, 0x1 ;  /* 0x0000000100067882 */ /* 0x000fe40000000000 */
[----:B------:R-:W-:-:S04]  /*3ce0*/  USHF.R.U32.HI UR4, URZ, 0x5, UR4 ;  /* 0x00000005ff047899 */ /* 0x000fc80008011604 */
[----:B------:R-:W-:Y:S02]  /*3cf0*/  USHF.L.U32 UR5, UR5, UR4, URZ ;  /* 0x0000000405057299 */ /* 0x000fe400080006ff */
[----:B------:R-:W-:-:S04]  /*3d00*/  USHF.L.U32 UR4, UR6, UR4, URZ ;  /* 0x0000000406047299 */ /* 0x000fc800080006ff */
[----:B-1----:R-:W-:-:S04]  /*3d10*/  LOP3.LUT R0, R0, UR5, RZ, 0xc0, !PT ;  /* 0x0000000500007c12 */ /* 0x002fc8000f8ec0ff */
[----:B------:R-:W-:-:S13]  /*3d20*/  ISETP.NE.AND P0, PT, R0, UR5, PT ;  /* 0x0000000500007c0c */ /* 0x000fda000bf05270 */
[----:B------:R-:W-:Y:S05]  /*3d30*/  @P0 BRA `(.L_x_72) ;  /* 0x0000000000580947 */ /* 0x000fea0003800000 */
[----:B------:R-:W1:Y:S02]  /*3d40*/  LDS R0, [UR7+0x18] ;  /* 0x00001807ff007984 */ /* 0x000e640008000800 */
[----:B-1----:R-:W-:-:S04]  /*3d50*/  LOP3.LUT R0, R0, UR4, RZ, 0xc0, !PT ;  /* 0x0000000400007c12 */ /* 0x002fc8000f8ec0ff */
[----:B------:R-:W-:-:S13]  /*3d60*/  ISETP.NE.AND P0, PT, R0, UR4, PT ;  /* 0x0000000400007c0c */ /* 0x000fda000bf05270 */
[----:B------:R-:W-:Y:S05]  /*3d70*/  @P0 BRA `(.L_x_73) ;  /* 0x00000000003c0947 */ /* 0x000fea0003800000 */
[----:B------:R-:W1:Y:S01]  /*3d80*/  S2R R2, SR_LANEID ;  /* 0x0000000000027919 */ /* 0x000e620000000000 */
[----:B------:R-:W-:Y:S01]  /*3d90*/  ULOP3.LUT UR5, URZ, UR5, URZ, 0x33, !UPT ;  /* 0x00000005ff057292 */ /* 0x000fe2000f8e33ff */
[----:B------:R-:W-:Y:S01]  /*3da0*/  LOP3.LUT R4, RZ, UR4, RZ, 0x33, !PT ;  /* 0x00000004ff047c12 */ /* 0x000fe2000f8e33ff */
[----:B------:R-:W-:Y:S02]  /*3db0*/  VOTEU.ANY UR4, UPT, PT ;  /* 0x0000000000047886 */ /* 0x000fe400038e0100 */
[----:B------:R-:W-:Y:S01]  /*3dc0*/  UFLO.U32 UR4, UR4 ;  /* 0x00000004000472bd */ /* 0x000fe200080e0000 */
[----:B------:R-:W2:Y:S01]  /*3dd0*/  REDUX UR6, R4 ;  /* 0x00000000040673c4 */ /* 0x000ea20000000000 */
[----:B------:R-:W-:-:S06]  /*3de0*/  IMAD.U32 R0, RZ, RZ, UR5 ;  /* 0x00000005ff007e24 */ /* 0x000fcc000f8e00ff */
[----:B------:R4:W-:Y:S01]  /*3df0*/  UTCATOMSWS.AND URZ, UR5 ;  /* 0x0000000500ff79e3 */ /* 0x0009e20008000000 */
[----:B------:R-:W3:Y:S01]  /*3e00*/  REDUX UR8, R0 ;  /* 0x00000000000873c4 */ /* 0x000ee20000000000 */
[----:B-1----:R-:W-:Y:S01]  /*3e10*/  ISETP.EQ.U32.AND P0, PT, R2, UR4, PT ;  /* 0x0000000402007c0c */ /* 0x002fe2000bf02070 */
[----:B--2---:R-:W-:Y:S01]  /*3e20*/  IMAD.U32 R2, RZ, RZ, UR6 ;  /* 0x00000006ff027e24 */ /* 0x004fe2000f8e00ff */
[----:B---3--:R-:W-:-:S11]  /*3e30*/  MOV R3, UR8 ;  /* 0x0000000800037c02 */ /* 0x008fd60008000f00 */
[----:B------:R4:W-:Y:S04]  /*3e40*/  @P0 ATOMS.AND RZ, [UR7+0x14], R3 ;  /* 0x00001403ffff098c */ /* 0x0009e8000a800007 */
[----:B------:R4:W-:Y:S01]  /*3e50*/  @P0 ATOMS.AND RZ, [UR7+0x18], R2 ;  /* 0x00001802ffff098c */ /* 0x0009e2000a800007 */
[----:B------:R-:W-:Y:S05]  /*3e60*/  BRA `(.L_x_74) ;  /* 0x0000000000147947 */ /* 0x000fea0003800000 */
.L_x_73:
[----:B------:R-:W-:Y:S02]  /*3e70*/  MOV R2, 0x3e90 ;  /* 0x00003e9000027802 */ /* 0x000fe40000000f00 */
[----:B---3-5:R-:W-:Y:S05]  /*3e80*/  CALL.REL.NOINC `($__internal_0_$__cuda_sm10x_tcgen05_guardrail_trap_col_being_dealloced_not_returned_by_alloc) ;  /* 0x0000008400b47944 */ /* 0x028fea0003c00000 */
[----:B------:R-:W-:Y:S05]  /*3e90*/  BRA `(.L_x_74) ;  /* 0x0000000000087947 */ /* 0x000fea0003800000 */
.L_x_72:
[----:B------:R-:W-:Y:S02]  /*3ea0*/  MOV R2, 0x3ec0 ;  /* 0x00003ec000027802 */ /* 0x000fe40000000f00 */
[----:B---3-5:R-:W-:Y:S05]  /*3eb0*/  CALL.REL.NOINC `($__internal_2_$__cuda_sm10x_tcgen05_guardrail_trap_unallocated_columns_being_dealloced) ;  /* 0x0000008400c07944 */ /* 0x028fea0003c00000 */
.L_x_74:
[----:B------:R-:W-:Y:S01]  /*3ec0*/  NOP ;  /* 0x0000000000007918 */ /* 0x000fe20000000000 */
[----:B----4-:R-:W-:Y:S05]  /*3ed0*/  EXIT ;  /* 0x000000000000794d */ /* 0x010fea0003800000 */
.L_x_58:
[----:B------:R-:W-:-:S09]  /*3ee0*/  UISETP.NE.OR UP0, UPT, UR17, 0x3, !UP3 ;  /* 0x000000031100788c */ /* 0x000fd2000df05670 */
[----:B------:R-:W-:Y:S05]  /*3ef0*/  BRA.U UP0, `(.L_x_75) ;  /* 0x0000001100587547 */ /* 0x000fea000b800000 */
[----:B------:R-:W1:Y:S01]  /*3f00*/  S2UR UR10, SR_CgaCtaId ;  /* 0x00000000000a79c3 */ /* 0x000e620000008800 */
[----:B------:R-:W2:Y:S01]  /*3f10*/  LDCU UR31, c[0x0][0x370] ;  /* 0x00006e00ff1f77ac */ /* 0x000ea20008000800 */
[----:B------:R-:W-:Y:S02]  /*3f20*/  HFMA2 R13, -RZ, RZ, 0, 0 ;  /* 0x00000000ff0d7431 */ /* 0x000fe400000001ff */
[----:B------:R-:W-:Y:S01]  /*3f30*/  IMAD.MOV.U32 R15, RZ, RZ, 0x1 ;  /* 0x00000001ff0f7424 */ /* 0x000fe200078e00ff */
[----:B------:R-:W-:Y:S01]  /*3f40*/  MOV R7, 0x2000 ;  /* 0x0000200000077802 */ /* 0x000fe20000000f00 */
[----:B------:R-:W2:Y:S01]  /*3f50*/  LDCU.128 UR44, c[0x0][0xb10] ;  /* 0x00016200ff2c77ac */ /* 0x000ea20008000c00 */
[----:B------:R-:W-:Y:S01]  /*3f60*/  IMAD.MOV.U32 R14, RZ, RZ, RZ ;  /* 0x000000ffff0e7224 */ /* 0x000fe200078e00ff */
[----:B------:R-:W3:Y:S01]  /*3f70*/  LDC.64 R16, c[0x0][0x348] ;  /* 0x0000d200ff107b82 */ /* 0x000ee20000000a00 */
[----:B------:R-:W4:Y:S01]  /*3f80*/  LDCU UR30, c[0x0][0x374] ;  /* 0x00006e80ff1e77ac */ /* 0x000f220008000800 */
[----:B------:R-:W1:Y:S06]  /*3f90*/  LDCU UR15, c[0x0][0xb0c] ;  /* 0x00016180ff0f77ac */ /* 0x000e6c0008000800 */
[----:B------:R-:W3:Y:S01]  /*3fa0*/  LDC.64 R2, c[0x0][0x888] ;  /* 0x00022200ff027b82 */ /* 0x000ee20000000a00 */
[----:B------:R-:W3:Y:S01]  /*3fb0*/  LDCU UR49, c[0x0][0xb20] ;  /* 0x00016400ff3177ac */ /* 0x000ee20008000800 */
[----:B------:R-:W3:Y:S06]  /*3fc0*/  LDCU UR4, c[0x0][0xb30] ;  /* 0x00016600ff0477ac */ /* 0x000eec0008000800 */
[----:B------:R-:W3:Y:S01]  /*3fd0*/  LDC.64 R4, c[0x0][0x890] ;  /* 0x00022400ff047b82 */ /* 0x000ee20000000a00 */
[----:B------:R-:W-:Y:S01]  /*3fe0*/  UMOV UR21, 0x400 ;  /* 0x0000040000157882 */ /* 0x000fe20000000000 */
[----:B--2---:R-:W-:-:S02]  /*3ff0*/  UIMAD.WIDE.U32 UR6, UR31, UR44, URZ ;  /* 0x0000002c1f0672a5 */ /* 0x004fc4000f8e00ff */
[----:B----4-:R-:W-:Y:S02]  /*4000*/  UIMAD.WIDE.U32 UR8, UR30, UR47, URZ ;  /* 0x0000002f1e0872a5 */ /* 0x010fe4000f8e00ff */
[----:B-1----:R-:W-:Y:S02]  /*4010*/  ULEA UR21, UR10, UR21, 0x18 ;  /* 0x000000150a157291 */ /* 0x002fe4000f8ec0ff */
[----:B------:R-:W-:Y:S02]  /*4020*/  UPLOP3.LUT UP3, UPT, UPT, UPT, UPT, 0x40, 0x4 ;  /* 0x000000000004789c */ /* 0x000fe40003f6e870 */
[----:B------:R-:W-:Y:S02]  /*4030*/  UIADD3 UR37, UPT, UPT, UR21, 0x88, URZ ;  /* 0x0000008815257890 */ /* 0x000fe4000fffe0ff */
[----:B------:R-:W-:Y:S02]  /*4040*/  UIADD3 UR33, UPT, UPT, UR21, 0x70, URZ ;  /* 0x0000007015217890 */ /* 0x000fe4000fffe0ff */
[----:B------:R-:W-:-:S02]  /*4050*/  UIADD3 UR25, UPT, UPT, UR21, 0x78, URZ ;  /* 0x0000007815197890 */ /* 0x000fc4000fffe0ff */
[----:B------:R-:W-:Y:S01]  /*4060*/  UIADD3 UR17, UPT, UPT, UR21, 0x80, URZ ;  /* 0x0000008015117890 */ /* 0x000fe2000fffe0ff */
[----:B------:R-:W-:Y:S01]  /*4070*/  UMOV UR6, UR7 ;  /* 0x0000000700067c82 */ /* 0x000fe20008000000 */
[----:B------:R-:W-:Y:S01]  /*4080*/  UMOV UR41, UR9 ;  /* 0x0000000900297c82 */ /* 0x000fe20008000000 */
[----:B------:R-:W-:Y:S02]  /*4090*/  UISETP.GE.AND UP0, UPT, UR42, 0x1, UPT ;  /* 0x000000012a00788c */ /* 0x000fe4000bf06270 */
[----:B------:R-:W-:Y:S01]  /*40a0*/  UISETP.NE.AND UP4, UPT, UR42, 0x1, UPT ;  /* 0x000000012a00788c */ /* 0x000fe2000bf85270 */
[----:B------:R-:W1:Y:S01]  /*40b0*/  LDCU.64 UR22, c[0x0][0xb28] ;  /* 0x00016500ff1677ac */ /* 0x000e620008000a00 */
[----:B------:R-:W-:Y:S02]  /*40c0*/  UISETP.NE.AND UP6, UPT, UR15, 0x1, UPT ;  /* 0x000000010f00788c */ /* 0x000fe4000bfc5270 */
[----:B------:R-:W-:Y:S02]  /*40d0*/  UISETP.NE.AND UP5, UPT, UR46, 0x1, UPT ;  /* 0x000000012e00788c */ /* 0x000fe4000bfa5270 */
[----:B------:R-:W-:-:S02]  /*40e0*/  UPRMT UR37, UR10, 0x654, UR37 ;  /* 0x000006540a257896 */ /* 0x000fc40008000025 */
[----:B------:R-:W-:Y:S02]  /*40f0*/  USHF.R.U32.HI UR43, URZ, UR45, UR6 ;  /* 0x0000002dff2b7299 */ /* 0x000fe40008011606 */
[----:B------:R-:W-:Y:S02]  /*4100*/  UPRMT UR40, UR10, 0x654, UR33 ;  /* 0x000006540a287896 */ /* 0x000fe40008000021 */
[----:B------:R-:W-:Y:S02]  /*4110*/  UPRMT UR39, UR10, 0x654, UR25 ;  /* 0x000006540a277896 */ /* 0x000fe40008000019 */
[----:B------:R-:W-:Y:S02]  /*4120*/  UPRMT UR38, UR10, 0x654, UR17 ;  /* 0x000006540a267896 */ /* 0x000fe40008000011 */
[----:B---3--:R-:W-:Y:S02]  /*4130*/  USHF.R.U32.HI UR41, URZ, UR49, UR41 ;  /* 0x00000031ff297299 */ /* 0x008fe40008011629 */
[----:B------:R-:W-:-:S11]  /*4140*/  UISETP.NE.AND UP2, UPT, UR4, 0x1, UPT ;  /* 0x000000010400788c */ /* 0x000fd6000bf45270 */
.L_x_86:
[C---:B------:R-:W-:Y:S02]  /*4150*/  LEA R12, R14.reuse, UR21, 0x3 ;  /* 0x000000150e0c7c11 */ /* 0x040fe4000f8e18ff */
[----:B------:R-:W-:Y:S02]  /*4160*/  SHF.L.U32 R9, R13, 0x1f, RZ ;  /* 0x0000001f0d097819 */ /* 0x000fe400000006ff */
[----:B------:R-:W-:Y:S02]  /*4170*/  LEA R10, R14, UR21, 0x4 ;  /* 0x000000150e0a7c11 */ /* 0x000fe4000f8e20ff */
[----:B--2---:R-:W2:Y:S02]  /*4180*/  SYNCS.PHASECHK.TRANS64.TRYWAIT P0, [R12+URZ+0xc0], R9 ;  /* 0x0000c0090c0075a7 */ /* 0x004ea400080011ff */
[----:B--2---:R-:W-:Y:S05]  /*4190*/  @!P0 BRA `(.L_x_76) ;  /* 0x0000007c00a48947 */ /* 0x004fea0003800000 */
.L_x_165:
[----:B--2---:R-:W2:Y:S01]  /*41a0*/  LDS.128 R8, [R10+0x130] ;  /* 0x000130000a087984 */ /* 0x004ea20000000c00 */
[----:B------:R-:W-:Y:S01]  /*41b0*/  UISETP.GE.AND UP0, UPT, UR42, 0x1, UPT ;  /* 0x000000012a00788c */ /* 0x000fe2000bf06270 */
[----:B------:R-:W-:Y:S01]  /*41c0*/  @!PT LDS RZ, [RZ] ;  /* 0x00000000fffff984 */ /* 0x000fe20000000800 */
[----:B------:R-:W-:Y:S01]  /*41d0*/  @!PT LDS RZ, [RZ] ;  /* 0x00000000fffff984 */ /* 0x000fe20000000800 */
[----:B------:R-:W-:Y:S01]  /*41e0*/  @!PT LDS RZ, [RZ] ;  /* 0x00000000fffff984 */ /* 0x000fe20000000800 */
[----:B------:R-:W-:Y:S01]  /*41f0*/  @!PT LDS RZ, [RZ] ;  /* 0x00000000fffff984 */ /* 0x000fe20000000800 */
[----:B------:R3:W-:Y:S06]  /*4200*/  MEMBAR.ALL.CTA ;  /* 0x0000000000007992 */ /* 0x0007ec0000008000 */
[----:B---3--:R-:W3:Y:S01]  /*4210*/  FENCE.VIEW.ASYNC.S ;  /* 0x00000000000073c6 */ /* 0x008ee20000000000 */
[----:B--2---:R-:W-:Y:S11]  /*4220*/  LOP3.LUT P0, RZ, R10, 0x1, RZ, 0xc0, !PT ;  /* 0x000000010aff7812 */ /* 0x004ff6000780c0ff */
[----:B------:R-:W-:Y:S02]  /*4230*/  @!UPT UIADD3 URZ, UPT, UPT, URZ, URZ, URZ ;  /* 0x000000fffffff290 */ /* 0x000fe4000fffe0ff */
[----:B---3--:R-:W-:Y:S01]  /*4240*/  VOTEU.ANY UP1, P0 ;  /* 0x0000000000ff7886 */ /* 0x008fe20000020100 */
[----:B------:R-:W-:Y:S11]  /*4250*/  PLOP3.LUT P0, PT, PT, PT, UP1, 0x80, 0x8 ;  /* 0x000000000008781c */ /* 0x000ff60003f0f018 */
[----:B------:R-:W-:Y:S02]  /*4260*/  @!UPT UIADD3 URZ, UPT, UPT, URZ, URZ, URZ ;  /* 0x000000fffffff290 */ /* 0x000fe4000fffe0ff */
[----:B------:R-:W-:Y:S02]  /*4270*/  @P0 SHF.R.U32.HI R0, RZ, 0x10, R9 ;  /* 0x00000010ff000819 */ /* 0x000fe40000011609 */
[----:B------:R-:W-:Y:S02]  /*4280*/  @P0 MOV R6, R8 ;  /* 0x0000000800060202 */ /* 0x000fe40000000f00 */
[----:B------:R-:W-:Y:S01]  /*4290*/  @P0 R2UR UR4, R0 ;  /* 0x00000000000402ca */ /* 0x000fe200000e0000 */
[----:B------:R-:W-:Y:S01]  /*42a0*/  VIADD R0, R12, 0xd0 ;  /* 0x000000d00c007836 */ /* 0x000fe20000000000 */
[----:B------:R-:W-:Y:S02]  /*42b0*/  @P0 LOP3.LUT R8, R9, 0xffff, RZ, 0xc0, !PT ;  /* 0x0000ffff09080812 */ /* 0x000fe400078ec0ff */
[----:B------:R-:W-:Y:S02]  /*42c0*/  @P0 R2UR UR6, R6 ;  /* 0x00000000060602ca */ /* 0x000fe400000e0000 */
[----:B------:R-:W-:Y:S02]  /*42d0*/  PRMT R0, RZ, 0x654, R0 ;  /* 0x00000654ff007816 */ /* 0x000fe40000000000 */
[----:B------:R-:W-:Y:S02]  /*42e0*/  @P0 R2UR UR5, R8 ;  /* 0x00000000080502ca */ /* 0x000fe400000e0000 */
[----:B------:R2:W-:Y:S03]  /*42f0*/  SYNCS.ARRIVE.TRANS64.RED.A1T0 RZ, [R0+URZ], RZ ;  /* 0x000000ff00ff79a7 */ /* 0x0005e600081004ff */
[----:B------:R-:W-:Y:S04]  /*4300*/  @UP1 UMOV UR29, UR4 ;  /* 0x00000004001d1c82 */ /* 0x000fe80008000000 */
[----:B------:R-:W-:Y:S04]  /*4310*/  @UP1 UMOV UR14, UR6 ;  /* 0x00000006000e1c82 */ /* 0x000fe80008000000 */
[----:B------:R-:W-:Y:S01]  /*4320*/  @UP1 UMOV UR13, UR5 ;  /* 0x00000005000d1c82 */ /* 0x000fe20008000000 */
[----:B------:R-:W-:Y:S05]  /*4330*/  BRA.U !UP0, `(.L_x_77) ;  /* 0x0000000108a47547 */ /* 0x000fea000b800000 */
[----:B------:R-:W-:Y:S02]  /*4340*/  UIMAD.WIDE.U32 UR18, UR13, UR47, URZ ;  /* 0x0000002f0d1272a5 */ /* 0x000fe4000f8e00ff */
[----:B------:R-:W-:Y:S02]  /*4350*/  UIMAD.WIDE.U32 UR26, UR14, UR44, URZ ;  /* 0x0000002c0e1a72a5 */ /* 0x000fe4000f8e00ff */
[----:B------:R-:W-:Y:S02]  /*4360*/  USEL UR4, UR30, UR41, !UP5 ;  /* 0x000000291e047287 */ /* 0x000fe4000e800000 */
[----:B------:R-:W-:Y:S02]  /*4370*/  USEL UR7, UR31, UR43, !UP6 ;  /* 0x0000002b1f077287 */ /* 0x000fe4000f000000 */
[----:B-1----:R-:W-:Y:S02]  /*4380*/  UIMAD.WIDE.U32 UR8, UR4, UR22, URZ ;  /* 0x00000016040872a5 */ /* 0x002fe4000f8e00ff */
[----:B------:R-:W-:Y:S01]  /*4390*/  UIMAD.WIDE.U32 UR10, UR7, UR22, URZ ;  /* 0x00000016070a72a5 */ /* 0x000fe2000f8e00ff */
[----:B------:R-:W-:Y:S02]  /*43a0*/  UMOV UR5, UR19 ;  /* 0x0000001300057c82 */ /* 0x000fe40008000000 */
[----:B------:R-:W-:Y:S03]  /*43b0*/  USHF.R.U32.HI UR6, URZ, UR49, UR5 ;  /* 0x00000031ff067299 */ /* 0x000fe60008011605 */
[----:B------:R-:W-:Y:S01]  /*43c0*/  UMOV UR5, UR27 ;  /* 0x0000001b00057c82 */ /* 0x000fe20008000000 */
[----:B------:R-:W-:Y:S02]  /*43d0*/  USEL UR6, UR13, UR6, !UP5 ;  /* 0x000000060d067287 */ /* 0x000fe4000e800000 */
[----:B------:R-:W-:Y:S03]  /*43e0*/  USHF.R.U32.HI UR12, URZ, UR45, UR5 ;  /* 0x0000002dff0c7299 */ /* 0x000fe60008011605 */
[----:B------:R-:W-:Y:S02]  /*43f0*/  UMOV UR5, UR9 ;  /* 0x0000000900057c82 */ /* 0x000fe40008000000 */
[----:B------:R-:W-:Y:S03]  /*4400*/  @UP4 USHF.R.U32.HI UR4, URZ, UR23, UR5 ;  /* 0x00000017ff044299 */ /* 0x000fe60008011605 */
[----:B------:R-:W-:Y:S01]  /*4410*/  UMOV UR5, UR11 ;  /* 0x0000000b00057c82 */ /* 0x000fe20008000000 */
[----:B------:R-:W-:Y:S02]  /*4420*/  UIMAD UR4, UR42, UR4, URZ ;  /* 0x000000042a0472a4 */ /* 0x000fe4000f8e02ff */
[----:B------:R-:W-:Y:S02]  /*4430*/  @UP4 USHF.R.U32.HI UR7, URZ, UR23, UR5 ;  /* 0x00000017ff074299 */ /* 0x000fe40008011605 */
[----:B------:R-:W-:Y:S02]  /*4440*/  UIMAD.WIDE.U32 UR10, UR6, UR22, URZ ;  /* 0x00000016060a72a5 */ /* 0x000fe4000f8e00ff */
[----:B------:R-:W-:Y:S02]  /*4450*/  USEL UR5, UR14, UR12, !UP6 ;  /* 0x0000000c0e057287 */ /* 0x000fe4000f000000 */
[----:B------:R-:W-:Y:S02]  /*4460*/  UIMAD UR8, UR42, UR7, URZ ;  /* 0x000000072a0872a4 */ /* 0x000fe4000f8e02ff */
[----:B------:R-:W-:Y:S03]  /*4470*/  UISETP.GE.AND UP0, UPT, UR6, UR4, UPT ;  /* 0x000000040600728c */ /* 0x000fe6000bf06270 */
[----:B------:R-:W-:Y:S01]  /*4480*/  UMOV UR4, UR11 ;  /* 0x0000000b00047c82 */ /* 0x000fe20008000000 */
[----:B------:R-:W-:Y:S02]  /*4490*/  UISETP.GE.OR UP0, UPT, UR5, UR8, UP0 ;  /* 0x000000080500728c */ /* 0x000fe40008706670 */
[----:B------:R-:W-:Y:S02]  /*44a0*/  USHF.R.U32.HI UR4, URZ, UR23, UR4 ;  /* 0x00000017ff047299 */ /* 0x000fe40008011604 */
[----:B------:R-:W-:Y:S02]  /*44b0*/  UIMAD.WIDE.U32 UR8, UR5, UR22, URZ ;  /* 0x00000016050872a5 */ /* 0x000fe4000f8e00ff */
[----:B------:R-:W-:Y:S04]  /*44c0*/  USEL UR10, UR6, UR4, !UP4 ;  /* 0x00000004060a7287 */ /* 0x000fe8000e000000 */
[----:B------:R-:W-:Y:S01]  /*44d0*/  UIADD3 UR11, UPT, UPT, -UR10, URZ, URZ ;  /* 0x000000ff0a0b7290 */ /* 0x000fe2000fffe1ff */
[----:B------:R-:W-:Y:S02]  /*44e0*/  @!UP0 UMOV UR4, UR9 ;  /* 0x0000000900048c82 */ /* 0x000fe40008000000 */
[----:B------:R-:W-:Y:S02]  /*44f0*/  @!UP0 USHF.R.U32.HI UR4, URZ, UR23, UR4 ;  /* 0x00000017ff048299 */ /* 0x000fe40008011604 */
[----:B------:R-:W-:Y:S02]  /*4500*/  UIMAD UR8, UR42, UR11, UR6 ;  /* 0x0000000b2a0872a4 */ /* 0x000fe4000f8e0206 */
[----:B------:R-:W-:Y:S04]  /*4510*/  @!UP0 USEL UR4, UR5, UR4, !UP4 ;  /* 0x0000000405048287 */ /* 0x000fe8000e000000 */
[----:B------:R-:W-:Y:S02]  /*4520*/  @!UP0 UIMAD UR8, UR7, UR8, UR4 ;  /* 0x00000008070882a4 */ /* 0x000fe4000f8e0204 */
[----:B------:R-:W-:Y:S02]  /*4530*/  @!UP0 UIADD3 UR9, UPT, UPT, UR10, -UR4, URZ ;  /* 0x800000040a098290 */ /* 0x000fe4000fffe0ff */
[----:B------:R-:W-:Y:S02]  /*4540*/  UIADD3 UR4, UPT, UPT, -UR5, URZ, URZ ;  /* 0x000000ff05047290 */ /* 0x000fe4000fffe1ff */
[----:B------:R-:W-:Y:S02]  /*4550*/  UIADD3 UR7, UPT, UPT, -UR6, URZ, URZ ;  /* 0x000000ff06077290 */ /* 0x000fe4000fffe1ff */
[----:B------:R-:W-:Y:S02]  /*4560*/  @!UP0 UIMAD UR6, UR9, UR42, UR5 ;  /* 0x0000002a090682a4 */ /* 0x000fe4000f8e0205 */
[----:B------:R-:W-:Y:S02]  /*4570*/  UIMAD UR14, UR15, UR4, UR14 ;  /* 0x000000040f0e72a4 */ /* 0x000fe4000f8e020e */
[----:B------:R-:W-:Y:S01]  /*4580*/  UIMAD UR13, UR46, UR7, UR13 ;  /* 0x000000072e0d72a4 */ /* 0x000fe2000f8e020d */
[----:B------:R-:W-:Y:S02]  /*4590*/  @!UP0 UMOV UR5, UR8 ;  /* 0x0000000800058c82 */ /* 0x000fe40008000000 */
[----:B------:R-:W-:Y:S02]  /*45a0*/  UIMAD UR14, UR5, UR15, UR14 ;  /* 0x0000000f050e72a4 */ /* 0x000fe4000f8e020e */
[----:B------:R-:W-:Y:S11]  /*45b0*/  UIMAD UR13, UR6, UR46, UR13 ;  /* 0x0000002e060d72a4 */ /* 0x000ff6000f8e020d */
[----:B------:R-:W-:Y:S01]  /*45c0*/  @!UPT UIADD3 URZ, UPT, UPT, URZ, URZ, URZ ;  /* 0x000000fffffff290 */ /* 0x000fe2000fffe0ff */
.L_x_77:
[----:B------:R-:W3:Y:S01]  /*45d0*/  @!UP2 LDCU.128 UR8, c[0x0][0xb10] ;  /* 0x00016200ff08a7ac */ /* 0x000ee20008000c00 */
[C---:B------:R-:W-:Y:S02]  /*45e0*/  ISETP.NE.U32.AND P1, PT, R4.reuse, RZ, PT ;  /* 0x000000ff0400720c */ /* 0x040fe40003f25070 */
[----:B------:R-:W-:Y:S02]  /*45f0*/  ISETP.NE.U32.AND P0, PT, R4, RZ, PT ;  /* 0x000000ff0400720c */ /* 0x000fe40003f05070 */
[C---:B------:R-:W-:Y:S02]  /*4600*/  ISETP.NE.AND.EX P1, PT, R5.reuse, RZ, PT, P1 ;  /* 0x000000ff0500720c */ /* 0x040fe40003f25310 */
[----:B------:R-:W-:Y:S01]  /*4610*/  ISETP.NE.AND.EX P0, PT, R5, RZ, PT, P0 ;  /* 0x000000ff0500720c */ /* 0x000fe20003f05300 */
[----:B------:R-:W4:Y:S01]  /*4620*/  @!UP2 LDCU UR5, c[0x0][0xb0c] ;  /* 0x00016180ff05a7ac */ /* 0x000f220008000800 */
[----:B------:R-:W-:Y:S01]  /*4630*/  SHF.L.U32 R9, R15, 0x1f, RZ ;  /* 0x0000001f0f097819 */ /* 0x000fe200000006ff */
[----:B------:R-:W-:Y:S02]  /*4640*/  USHF.L.U32 UR35, UR16, 0x7, URZ ;  /* 0x0000000710237899 */ /* 0x000fe400080006ff */
[----:B------:R-:W-:Y:S02]  /*4650*/  USHF.L.U32 UR34, UR20, 0x8, URZ ;  /* 0x0000000814227899 */ /* 0x000fe400080006ff */
[----:B---3--:R-:W-:Y:S07]  /*4660*/  UIMAD.WIDE.U32 UR6, UR14, UR8, URZ ;  /* 0x000000080e0672a5 */ /* 0x008fee000f8e00ff */
[----:B------:R-:W-:Y:S01]  /*4670*/  @!UP2 UMOV UR4, UR7 ;  /* 0x000000070004ac82 */ /* 0x000fe20008000000 */
[----:B----4-:R-:W-:Y:S02]  /*4680*/  @!UP2 UISETP.NE.AND UP0, UPT, UR5, 0x1, UPT ;  /* 0x000000010500a88c */ /* 0x010fe4000bf05270 */
[----:B------:R-:W-:Y:S02]  /*4690*/  @!UP2 USHF.R.U32.HI UR4, URZ, UR9, UR4 ;  /* 0x00000009ff04a299 */ /* 0x000fe40008011604 */
[----:B------:R-:W-:Y:S02]  /*46a0*/  UIMAD.WIDE.U32 UR6, UR13, UR11, URZ ;  /* 0x0000000b0d0672a5 */ /* 0x000fe4000f8e00ff */
[----:B------:R-:W-:Y:S02]  /*46b0*/  @!UP2 USEL UR8, UR14, UR4, !UP0 ;  /* 0x000000040e08a287 */ /* 0x000fe4000c000000 */
[----:B------:R-:W-:Y:S03]  /*46c0*/  @!UP2 UISETP.NE.AND UP0, UPT, UR10, 0x1, UPT ;  /* 0x000000010a00a88c */ /* 0x000fe6000bf05270 */
[----:B------:R-:W-:Y:S02]  /*46d0*/  @!UP2 UMOV UR6, UR7 ;  /* 0x000000070006ac82 */ /* 0x000fe40008000000 */
[----:B------:R-:W3:Y:S02]  /*46e0*/  @!UP2 LDCU UR4, c[0x0][0xb20] ;  /* 0x00016400ff04a7ac */ /* 0x000ee40008000800 */
[----:B---3--:R-:W-:Y:S04]  /*46f0*/  @!UP2 USHF.R.U32.HI UR6, URZ, UR4, UR6 ;  /* 0x00000004ff06a299 */ /* 0x008fe80008011606 */
[----:B------:R-:W-:Y:S04]  /*4700*/  @!UP2 USEL UR6, UR13, UR6, !UP0 ;  /* 0x000000060d06a287 */ /* 0x000fe8000c000000 */
[----:B------:R-:W-:Y:S02]  /*4710*/  @!UP2 UIADD3 UR4, UPT, UPT, -UR8, UR6, URZ ;  /* 0x000000060804a290 */ /* 0x000fe4000fffe1ff */
[----:B------:R-:W-:Y:S02]  /*4720*/  @!UP2 UIADD3 UR6, UPT, UPT, UR8, -UR6, URZ ;  /* 0x800000060806a290 */ /* 0x000fe4000fffe0ff */
[----:B------:R-:W-:Y:S02]  /*4730*/  @!UP2 UIMAD UR14, UR4, UR5, UR14 ;  /* 0x00000005040ea2a4 */ /* 0x000fe4000f8e020e */
[----:B------:R-:W-:Y:S01]  /*4740*/  @!UP2 UIMAD UR13, UR6, UR10, UR13 ;  /* 0x0000000a060da2a4 */ /* 0x000fe2000f8e020d */
[----:B------:R-:W-:Y:S11]  /*4750*/  BRA.U UP3, `(.L_x_78) ;  /* 0x0000000103107547 */ /* 0x000ff6000b800000 */
[----:B--2---:R-:W-:Y:S04]  /*4760*/  MOV R0, UR48 ;  /* 0x0000003000007c02 */ /* 0x004fe80008000f00 */
[----:B------:R-:W-:Y:S04]  /*4770*/  SHF.L.U32 R11, R0, 0x1f, RZ ;  /* 0x0000001f000b7819 */ /* 0x000fe800000006ff */
[----:B------:R-:W2:Y:S02]  /*4780*/  SYNCS.PHASECHK.TRANS64.TRYWAIT P2, [UR21+0xb8], R11 ;  /* 0x0000b80bff0075a7 */ /* 0x000ea40008041115 */
[----:B--2---:R-:W-:Y:S05]  /*4790*/  @!P2 BRA `(.L_x_79) ;  /* 0x000000780038a947 */ /* 0x004fea0003800000 */
.L_x_78:
[----:B------:R-:W-:Y:S05]  /*47a0*/  @!P1 BRA `(.L_x_80) ;  /* 0x0000000000309947 */ /* 0x000fea0003800000 */
[----:B------:R-:W-:Y:S01]  /*47b0*/  ISETP.NE.U32.AND P1, PT, R2, RZ, PT ;  /* 0x000000ff0200720c */ /* 0x000fe20003f25070 */
[----:B------:R-:W3:Y:S01]  /*47c0*/  LDCU.64 UR4, c[0x0][0x358] ;  /* 0x00006b00ff0477ac */ /* 0x000ee20008000a00 */
[----:B------:R-:W-:Y:S02]  /*47d0*/  IMAD.MOV.U32 R158, RZ, RZ, 0x1 ;  /* 0x00000001ff9e7424 */ /* 0x000fe400078e00ff */
[----:B------:R-:W-:Y:S11]  /*47e0*/  ISETP.NE.AND.EX P1, PT, R3, RZ, PT, P1 ;  /* 0x000000ff0300720c */ /* 0x000ff60003f25310 */
[----:B------:R-:W-:Y:S02]  /*47f0*/  @!UPT UIADD3 URZ, UPT, UPT, URZ, URZ, URZ ;  /* 0x000000fffffff290 */ /* 0x000fe4000fffe0ff */
[----:B--2---:R-:W2:Y:S01]  /*4800*/  @P1 LDC.64 R10, c[0x0][0x888] ;  /* 0x00022200ff0a1b82 */ /* 0x004ea20000000a00 */
[----:B------:R-:W-:Y:S04]  /*4810*/  @P1 IMAD R0, R4, UR36, RZ ;  /* 0x0000002404001c24 */ /* 0x000fe8000f8e02ff */
[----:B--2---:R-:W-:Y:S04]  /*4820*/  @P1 IMAD.WIDE R10, R0, 0x4, R10 ;  /* 0x00000004000a1825 */ /* 0x004fe800078e020a */
[----:B------:R-:W-:Y:S01]  /*4830*/  HFMA2 R0, -RZ, RZ, 0, 5.9604644775390625e-08 ;  /* 0x00000001ff007431 */ /* 0x000fe200000001ff */
[----:B---3-5:R3:W5:Y:S04]  /*4840*/  @P1 LDG.E R73, desc[UR4][R10.64] ;  /* 0x000000040a491981 */ /* 0x028768000c1e1900 */
[----:B------:R-:W-:Y:S01]  /*4850*/  @!P1 PRMT R158, R0, 0x7610, R158 ;  /* 0x00007610009e9816 */ /* 0x000fe2000000009e */
[----:B---3--:R-:W4:Y:S06]  /*4860*/  @!P1 LDC R73, c[0x0][0x880] ;  /* 0x00022000ff499b82 */ /* 0x008f2c0000000800 */
.L_x_80:
[----:B----45:R-:W-:Y:S01]  /*4870*/  @!P0 FSETP.EQ.AND P1, PT, R73, RZ, PT ;  /* 0x000000ff4900820b */ /* 0x030fe20003f22000 */
[----:B------:R-:W-:Y:S01]  /*4880*/  @!UPT UIADD3 URZ, UPT, UPT, URZ, URZ, URZ ;  /* 0x000000fffffff290 */ /* 0x000fe2000fffe0ff */
[----:B------:R-:W-:Y:S11]  /*4890*/  @!P0 BRA `(.L_x_81) ;  /* 0x0000000000188947 */ /* 0x000ff60003800000 */
[----:B------:R-:W-:Y:S02]  /*48a0*/  LOP3.LUT P0, RZ, R158, 0xff, RZ, 0xc0, !PT ;  /* 0x000000ff9eff7812 */ /* 0x000fe4000780c0ff */
[----:B------:R-:W-:Y:S04]  /*48b0*/  ISETP.NE.U32.AND P1, PT, R2, RZ, PT ;  /* 0x000000ff0200720c */ /* 0x000fe80003f25070 */
[----:B------:R-:W-:Y:S04]  /*48c0*/  ISETP.NE.AND.EX P1, PT, R3, RZ, PT, P1 ;  /* 0x000000ff0300720c */ /* 0x000fe80003f25310 */
[----:B------:R-:W-:Y:S03]  /*48d0*/  PLOP3.LUT P1, PT, P1, PT, PT, 0x8, 0x80 ;  /* 0x000000000080781c */ /* 0x000fe60000f2e170 */
[----:B------:R-:W-:Y:S11]  /*48e0*/  @P0 FSETP.EQ.AND P1, PT, R73, RZ, PT ;  /* 0x000000ff4900020b */ /* 0x000ff60003f22000 */
[----:B------:R-:W-:Y:S02]  /*48f0*/  @!UPT UIADD3 URZ, UPT, UPT, URZ, URZ, URZ ;  /* 0x000000fffffff290 */ /* 0x000fe4000fffe0ff */
.L_x_81:
[----:B------:R-:W3:Y:S01]  /*4900*/  SYNCS.PHASECHK.TRANS64.TRYWAIT P2, [UR21+0x90], R9 ;  /* 0x00009009ff0075a7 */ /* 0x000ee20008041115 */
[----:B------:R-:W-:Y:S04]  /*4910*/  ELECT P0, URZ, PT ;  /* 0x0000000000ff782f */ /* 0x000fe80003800000 */
[----:B------:R-:W-:Y:S11]  /*4920*/  PLOP3.LUT P1, PT, P1, P0, PT, 0xf2, 0x2f ;  /* 0x00000000002f781c */ /* 0x000ff60000f21e72 */
[----:B------:R-:W-:Y:S02]  /*4930*/  @!UPT UIADD3 URZ, UPT, UPT, URZ, URZ, URZ ;  /* 0x000000fffffff290 */ /* 0x000fe4000fffe0ff */
[----:B------:R-:W-:Y:S05]  /*4940*/  @!P1 IADD3 R8, P0, PT, R16, 0x580, RZ ;  /* 0x0000058010089810 */ /* 0x000fea0007f1e0ff */
[----:B------:R-:W-:Y:S01]  /*4950*/  @!P1 IMAD.X R6, RZ, RZ, R17, P0 ;  /* 0x000000ffff069224 */ /* 0x000fe200000e0611 */
[----:B---3--:R-:W-:Y:S07]  /*4960*/  @!P2 BRA `(.L_x_82) ;  /* 0x0000007400dca947 */ /* 0x008fee0003800000 */
.L_x_168:
[----:B------:R-:W-:Y:S01]  /*4970*/  @!P1 R2UR UR5, R8 ;  /* 0x00000000080592ca */ /* 0x000fe200000e0000 */
[----:B------:R-:W-:Y:S01]  /*4980*/  VOTEU.ALL UP0, P1 ;  /* 0x0000000000ff7886 */ /* 0x000fe20000800000 */
[----:B------:R-:W-:Y:S01]  /*4990*/  @!P1 R2UR UR4, R6 ;  /* 0x00000000060492ca */ /* 0x000fe200000e0000 */
[----:B--2---:R-:W-:Y:S01]  /*49a0*/  @!P1 IMAD.MOV.U32 R0, RZ, RZ, 0x2000 ;  /* 0x00002000ff009424 */ /* 0x004fe200078e00ff */
[----:B------:R-:W-:Y:S01]  /*49b0*/  UMOV UR6, 0x0 ;  /* 0x0000000000067882 */ /* 0x000fe20000000000 */
[----:B------:R-:W-:Y:S01]  /*49c0*/  UMOV UR7, 0x10000000 ;  /* 0x1000000000077882 */ /* 0x000fe20000000000 */
[----:B------:R-:W-:Y:S01]  /*49d0*/  @!UP0 UIADD3 UR32, UPT, UPT, UR21, 0x200, URZ ;  /* 0x0000020015208890 */ /* 0x000fe2000fffe0ff */
[----:B------:R-:W-:Y:S01]  /*49e0*/  @!P1 IADD3 R8, P0, PT, R16, 0x580, RZ ;  /* 0x0000058010089810 */ /* 0x000fe20007f1e0ff */
[----:B------:R-:W-:Y:S04]  /*49f0*/  VOTEU.ALL UP0, P1 ;  /* 0x0000000000ff7886 */ /* 0x000fe80000800000 */
[----:B------:R-:W-:Y:S02]  /*4a00*/  @!P1 IMAD.X R6, RZ, RZ, R17, P0 ;  /* 0x000000ffff069224 */ /* 0x000fe400000e0611 */
[----:B------:R-:W-:Y:S02]  /*4a10*/  IMAD.U32 R10, RZ, RZ, UR5 ;  /* 0x00000005ff0a7e24 */ /* 0x000fe4000f8e00ff */
[----:B------:R-:W-:Y:S03]  /*4a20*/  IMAD.U32 R11, RZ, RZ, UR4 ;  /* 0x00000004ff0b7e24 */ /* 0x000fe6000f8e00ff */
[----:B------:R-:W-:Y:S02]  /*4a30*/  @!P1 R2UR UR4, R10 ;  /* 0x000000000a0492ca */ /* 0x000fe400000e0000 */
[----:B------:R-:W-:Y:S11]  /*4a40*/  @!P1 R2UR UR5, R11 ;  /* 0x000000000b0592ca */ /* 0x000ff600000e0000 */
[----:B------:R-:W-:Y:S02]  /*4a50*/  @!UPT UIADD3 URZ, UPT, UPT, URZ, URZ, URZ ;  /* 0x000000fffffff290 */ /* 0x000fe4000fffe0ff */
[----:B------:R2:W-:Y:S01]  /*4a60*/  @!UP0 UTMALDG.3D [UR32], [UR4], desc[UR6] ;  /* 0x00000620040085b4 */ /* 0x0005e20008011000 */
[----:B------:R2:W-:Y:S01]  /*4a70*/  @!P1 SYNCS.ARRIVE.TRANS64.RED.A0TR RZ, [UR21+0x70], R0 ;  /* 0x00007000ffff99a7 */ /* 0x0005e20008300415 */
[----:B------:R-:W-:Y:S01]  /*4a80*/  SYNCS.ARRIVE.TRANS64.RED.A1T0 RZ, [UR40], RZ ;  /* 0x000000ffffff79a7 */ /* 0x000fe20008100428 */
[----:B------:R-:W3:Y:S02]  /*4a90*/  SYNCS.PHASECHK.TRANS64.TRYWAIT P2, [UR21+0x98], R9 ;  /* 0x00009809ff0075a7 */ /* 0x000ee40008041115 */
[----:B--23--:R-:W-:Y:S05]  /*4aa0*/  @!P2 BRA `(.L_x_83) ;  /* 0x0000007400a4a947 */ /* 0x00cfea0003800000 */
.L_x_170:
        /* <DEDUP_REMOVED lines=8> */
[----:B------:R-:W-:Y:S01]  /*4b30*/  @!UP0 UIADD3 UR24, UPT, UPT, UR21, 0x2200, URZ ;  /* 0x0000220015188890 */ /* 0x000fe2000fffe0ff */
[----:B------:R-:W-:Y:S01]  /*4b40*/  VOTEU.ALL UP0, P1 ;  /* 0x0000000000ff7886 */ /* 0x000fe20000800000 */
[----:B------:R-:W-:Y:S01]  /*4b50*/  UMOV UR27, UR35 ;  /* 0x00000023001b7c82 */ /* 0x000fe20008000000 */
[----:B------:R-:W-:Y:S02]  /*4b60*/  UMOV UR28, UR36 ;  /* 0x00000024001c7c82 */ /* 0x000fe40008000000 */
[----:B------:R-:W-:Y:S02]  /*4b70*/  IMAD.U32 R10, RZ, RZ, UR5 ;  /* 0x00000005ff0a7e24 */ /* 0x000fe4000f8e00ff */
[----:B------:R-:W-:Y:S02]  /*4b80*/  IMAD.U32 R11, RZ, RZ, UR4 ;  /* 0x00000004ff0b7e24 */ /* 0x000fe4000f8e00ff */
[----:B------:R-:W-:Y:S01]  /*4b90*/  @!P1 IMAD.X R6, RZ, RZ, R17, P0 ;  /* 0x000000ffff069224 */ /* 0x000fe200000e0611 */
        /* <DEDUP_REMOVED lines=8> */
.L_x_172:
[----:B------:R-:W-:Y:S01]  /*4c20*/  @!P1 R2UR UR5, R8 ;  /* 0x00000000080592ca */ /* 0x000fe200000e0000 */
[----:B------:R-:W-:Y:S01]  /*4c30*/  VOTEU.ALL UP0, P1 ;  /* 0x0000000000ff7886 */ /* 0x000fe20000800000 */
[----:B------:R-:W-:Y:S01]  /*4c40*/  @!P1 R2UR UR4, R6 ;  /* 0x00000000060492ca */ /* 0x000fe200000e0000 */
[----:B--2---:R-:W-:Y:S01]  /*4c50*/  @!P1 IMAD.MOV.U32 R0, RZ, RZ, 0x2000 ;  /* 0x00002000ff009424 */ /* 0x004fe200078e00ff */
[----:B------:R-:W-:Y:S01]  /*4c60*/  UMOV UR6, 0x0 ;  /* 0x0000000000067882 */ /* 0x000fe20000000000 */
[----:B------:R-:W-:Y:S01]  /*4c70*/  UMOV UR7, 0x10000000 ;  /* 0x1000000000077882 */ /* 0x000fe20000000000 */
[----:B------:R-:W-:Y:S01]  /*4c80*/  @!UP0 UIADD3 UR18, UPT, UPT, UR34, 0x80, URZ ;  /* 0x0000008022128890 */ /* 0x000fe2000fffe0ff */
[----:B------:R-:W-:Y:S01]  /*4c90*/  VIADD R14, R14, 0x1 ;  /* 0x000000010e0e7836 */ /* 0x000fe20000000000 */
[----:B------:R-:W-:Y:S01]  /*4ca0*/  @!UP0 UIADD3 UR16, UPT, UPT, UR21, 0x4200, URZ ;  /* 0x0000420015108890 */ /* 0x000fe2000fffe0ff */
[----:B------:R-:W-:Y:S01]  /*4cb0*/  VOTEU.ALL UP0, P1 ;  /* 0x0000000000ff7886 */ /* 0x000fe20000800000 */
[----:B------:R-:W-:Y:S01]  /*4cc0*/  UMOV UR19, UR35 ;  /* 0x0000002300137c82 */ /* 0x000fe20008000000 */
[----:B------:R-:W-:Y:S02]  /*4cd0*/  UMOV UR20, UR36 ;  /* 0x0000002400147c82 */ /* 0x000fe40008000000 */
        /* <DEDUP_REMOVED lines=10> */
.L_x_174:
[----:B------:R-:W-:Y:S01]  /*4d80*/  @!P1 IADD3 R6, P0, PT, R16, 0x580, RZ ;  /* 0x0000058010069810 */ /* 0x000fe20007f1e0ff */
[----:B------:R-:W-:Y:S01]  /*4d90*/  VOTEU.ALL UP0, P1 ;  /* 0x0000000000ff7886 */ /* 0x000fe20000800000 */
[----:B------:R-:W-:Y:S01]  /*4da0*/  UMOV UR6, 0x0 ;  /* 0x0000000000067882 */ /* 0x000fe20000000000 */
[----:B------:R-:W-:Y:S01]  /*4db0*/  UMOV UR7, 0x10000000 ;  /* 0x1000000000077882 */ /* 0x000fe20000000000 */
[----:B------:R-:W-:Y:S01]  /*4dc0*/  @!P1 R2UR UR5, R6 ;  /* 0x00000000060592ca */ /* 0x000fe200000e0000 */
[----:B--2---:R-:W-:Y:S01]  /*4dd0*/  @!P1 IMAD.X R0, RZ, RZ, R17, P0 ;  /* 0x000000ffff009224 */ /* 0x004fe200000e0611 */
[----:B------:R-:W-:Y:S01]  /*4de0*/  @!UP0 UIADD3 UR10, UPT, UPT, UR34, 0xc0, URZ ;  /* 0x000000c0220a8890 */ /* 0x000fe2000fffe0ff */
[----:B------:R-:W-:Y:S01]  /*4df0*/  R2UR UR16, R160 ;  /* 0x00000000a01072ca */ /* 0x000fe200000e0000 */
[----:B------:R-:W-:Y:S01]  /*4e00*/  @!UP0 UIADD3 UR8, UPT, UPT, UR21, 0x6200, URZ ;  /* 0x0000620015088890 */ /* 0x000fe2000fffe0ff */
[----:B------:R-:W-:Y:S01]  /*4e10*/  ISETP.NE.AND P0, PT, R14, 0x2, PT ;  /* 0x000000020e00780c */ /* 0x000fe20003f05270 */
[----:B------:R-:W-:Y:S01]  /*4e20*/  @!UP0 UIADD3 UR9, UPT, UPT, UR21, 0x88, URZ ;  /* 0x0000008815098890 */ /* 0x000fe2000fffe0ff */
[----:B------:R-:W-:Y:S01]  /*4e30*/  @!P1 R2UR UR4, R0 ;  /* 0x00000000000492ca */ /* 0x000fe200000e0000 */
[----:B------:R-:W-:Y:S01]  /*4e40*/  VOTEU.ALL UP0, P1 ;  /* 0x0000000000ff7886 */ /* 0x000fe20000800000 */
[----:B------:R-:W-:Y:S01]  /*4e50*/  UMOV UR11, UR35 ;  /* 0x00000023000b7c82 */ /* 0x000fe20008000000 */
[----:B------:R-:W-:Y:S01]  /*4e60*/  UMOV UR12, UR36 ;  /* 0x00000024000c7c82 */ /* 0x000fe20008000000 */
[----:B------:R-:W-:Y:S01]  /*4e70*/  SEL R0, RZ, 0x1, P0 ;  /* 0x00000001ff007807 */ /* 0x000fe20000000000 */
[----:B------:R-:W-:Y:S01]  /*4e80*/  UIADD3 UR20, UPT, UPT, UR13, UR59, URZ ;  /* 0x0000003b0d147290 */ /* 0x000fe2000fffe0ff */
[----:B------:R-:W-:Y:S01]  /*4e90*/  IMAD.U32 R8, RZ, RZ, UR5 ;  /* 0x00000005ff087e24 */ /* 0x000fe2000f8e00ff */
[----:B------:R-:W-:Y:S01]  /*4ea0*/  LOP3.LUT R15, R15, 0x1, RZ, 0x3c, !PT ;  /* 0x000000010f0f7812 */ /* 0x000fe200078e3cff */
[----:B------:R-:W-:Y:S01]  /*4eb0*/  UPLOP3.LUT UP3, UPT, UPT, UPT, UPT, 0x80, 0x8 ;  /* 0x000000000008789c */ /* 0x000fe20003f6f070 */
[----:B------:R-:W-:Y:S01]  /*4ec0*/  LOP3.LUT R13, R13, R0, RZ, 0x3c, !PT ;  /* 0x000000000d0d7212 */ /* 0x000fe200078e3cff */
[----:B------:R-:W-:Y:S01]  /*4ed0*/  UIADD3 UR16, UPT, UPT, UR14, UR16, URZ ;  /* 0x000000100e107290 */ /* 0x000fe2000fffe0ff */
[----:B------:R-:W-:Y:S01]  /*4ee0*/  SEL R14, R14, RZ, P0 ;  /* 0x000000ff0e0e7207 */ /* 0x000fe20000000000 */
[----:B------:R-:W-:Y:S01]  /*4ef0*/  UMOV UR36, UR29 ;  /* 0x0000001d00247c82 */ /* 0x000fe20008000000 */
[----:B------:R-:W-:Y:S01]  /*4f00*/  IMAD.U32 R9, RZ, RZ, UR4 ;  /* 0x00000004ff097e24 */ /* 0x000fe2000f8e00ff */
[----:B------:R-:W-:Y:S04]  /*4f10*/  @!P1 R2UR UR4, R8 ;  /* 0x00000000080492ca */ /* 0x000fe800000e0000 */
[----:B------:R-:W-:Y:S11]  /*4f20*/  @!P1 R2UR UR5, R9 ;  /* 0x00000000090592ca */ /* 0x000ff600000e0000 */
[----:B------:R-:W-:Y:S02]  /*4f30*/  @!UPT UIADD3 URZ, UPT, UPT, URZ, URZ, URZ ;  /* 0x000000fffffff290 */ /* 0x000fe4000fffe0ff */
[----:B------:R2:W-:Y:S01]  /*4f40*/  @!UP0 UTMALDG.3D [UR8], [UR4], desc[UR6] ;  /* 0x00000608040085b4 */ /* 0x0005e20008011000 */
[----:B------:R2:W-:Y:S01]  /*4f50*/  @!P1 SYNCS.ARRIVE.TRANS64.RED.A0TR RZ, [UR21+0x88], R7 ;  /* 0x00008807ffff99a7 */ /* 0x0005e20008300415 */
[----:B------:R-:W-:Y:S01]  /*4f60*/  SYNCS.ARRIVE.TRANS64.RED.A1T0 RZ, [UR37], RZ ;  /* 0x000000ffffff79a7 */ /* 0x000fe20008100425 */
[----:B------:R-:W-:Y:S05]  /*4f70*/  BRA.U UP1, `(.L_x_86) ;  /* 0xfffffff101747547 */ /* 0x000fea000b83ffff */
[----:B------:R-:W-:-:S04]  /*4f80*/  SHF.L.U32 R3, R15, 0x1f, RZ ;  /* 0x0000001f0f037819 */ /* 0x000fc800000006ff */
[----:B------:R-:W3:Y:S02]  /*4f90*/  SYNCS.PHASECHK.TRANS64.TRYWAIT P0, [UR21+0x90], R3 ;  /* 0x00009003ff0075a7 */ /* 0x000ee40008001115 */
[----:B---3--:R-:W-:Y:S05]  /*4fa0*/  @!P0 BRA `(.L_x_87) ;  /* 0x0000007000ac8947 */ /* 0x008fea0003800000 */
.L_x_176:
[----:B------:R-:W4:Y:S02]  /*4fb0*/  SYNCS.PHASECHK.TRANS64.TRYWAIT P0, [UR21+0x98], R3 ;  /* 0x00009803ff0075a7 */ /* 0x000f240008001115 */
[----:B----4-:R-:W-:Y:S05]  /*4fc0*/  @!P0 BRA `(.L_x_88) ;  /* 0x0000007000bc8947 */ /* 0x010fea0003800000 */
.L_x_178:
[----:B------:R-:W4:Y:S02]  /*4fd0*/  SYNCS.PHASECHK.TRANS64.TRYWAIT P0, [UR21+0xa0], R3 ;  /* 0x0000a003ff0075a7 */ /* 0x000f240008001115 */
[----:B----4-:R-:W-:Y:S05]  /*4fe0*/  @!P0 BRA `(.L_x_89) ;  /* 0x0000007000cc8947 */ /* 0x010fea0003800000 */
.L_x_180:
[----:B---3--:R-:W-:-:S07]  /*4ff0*/  MOV R0, UR21 ;  /* 0x0000001500007c02 */ /* 0x008fce0008000f00 */
.L_x_90:
[----:B---3--:R-:W-:-:S04]  /*5000*/  SHF.L.U32 R3, R15, 0x1f, RZ ;  /* 0x0000001f0f037819 */ /* 0x008fc800000006ff */
[----:B------:R3:W4:Y:S03]  /*5010*/  SYNCS.PHASECHK.TRANS64.TRYWAIT P0, [R0+URZ+0xa8], R3 ;  /* 0x0000a803000075a7 */ /* 0x00072600080011ff */
[----:B----4-:R-:W-:Y:S05]  /*5020*/  @!P0 NANOSLEEP.SYNCS 0x989680 ;  /* 0x009896800000895d */ /* 0x010fea0003900000 */
[----:B------:R-:W4:Y:S02]  /*5030*/  @!P0 SYNCS.PHASECHK.TRANS64 P0, [R0+URZ+0xa8], R3 ;  /* 0x0000a803000085a7 */ /* 0x000f2400080010ff */
[----:B-12-4-:R-:W-:Y:S05]  /*5040*/  @P0 EXIT ;  /* 0x000000000000094d */ /* 0x016fea0003800000 */
[----:B------:R-:W-:Y:S05]  /*5050*/  BRA `(.L_x_90) ;  /* 0xfffffffc00e87947 */ /* 0x000fea000383ffff */
.L_x_75:
[----:B------:R-:W-:-:S06]  /*5060*/  UISETP.GE.AND UP0, UPT, UR17, 0x4, UPT ;  /* 0x000000041100788c */ /* 0x000fcc000bf06270 */
[----:B------:R-:W-:-:S13]  /*5070*/  PLOP3.LUT P0, PT, PT, PT, UP0, 0x80, 0x8 ;  /* 0x000000000008781c */ /* 0x000fda0003f0f008 */
[----:B------:R-:W-:Y:S05]  /*5080*/  @!P0 EXIT ;  /* 0x000000000000894d */ /* 0x000fea0003800000 */
[----:B------:R-:W1:Y:S08]  /*5090*/  S2UR UR4, SR_CgaCtaId ;  /* 0x00000000000479c3 */ /* 0x000e700000008800 */
[----:B------:R-:W-:Y:S01]  /*50a0*/  BAR.SYNC.DEFER_BLOCKING 0x6, 0xa0 ;  /* 0x0182800000007b1d */ /* 0x000fe20000010000 */
[C---:B------:R-:W-:Y:S01]  /*50b0*/  IMAD.SHL.U32 R4, R170.reuse, 0x40, RZ ;  /* 0x00000040aa047824 */ /* 0x040fe200078e00ff */
[C---:B------:R-:W-:Y:S01]  /*50c0*/  LOP3.LUT R174, R170.reuse, 0x60, RZ, 0xc0, !PT ;  /* 0x00000060aaae7812 */ /* 0x040fe200078ec0ff */
[C---:B------:R-:W-:Y:S01]  /*50d0*/  IMAD.SHL.U32 R137, R170.reuse, 0x8, RZ ;  /* 0x00000008aa897824 */ /* 0x040fe200078e00ff */
[C---:B------:R-:W-:Y:S01]  /*50e0*/  LOP3.LUT R172, R170.reuse, 0x2, RZ, 0xc0, !PT ;  /* 0x00000002aaac7812 */ /* 0x040fe200078ec0ff */
[----:B------:R-:W-:Y:S01]  /*50f0*/  IMAD.U32 R69, R170, 0x10000, RZ ;  /* 0x00010000aa457824 */ /* 0x000fe200078e00ff */
[----:B------:R-:W-:-:S02]  /*5100*/  UMOV UR44, 0x400 ;  /* 0x00000400002c7882 */ /* 0x000fc40000000000 */
[----:B------:R-:W2:Y:S01]  /*5110*/  LDC.64 R156, c[0x0][0x8b0] ;  /* 0x00022c00ff9c7b82 */ /* 0x000ea20000000a00 */
[----:B------:R-:W-:Y:S01]  /*5120*/  LOP3.LUT R6, R4, 0x180, RZ, 0xc0, !PT ;  /* 0x0000018004067812 */ /* 0x000fe200078ec0ff */
[----:B------:R-:W-:Y:S01]  /*5130*/  HFMA2 R162, -RZ, RZ, 0, 0 ;  /* 0x00000000ffa27431 */ /* 0x000fe200000001ff */
[----:B------:R-:W-:Y:S01]  /*5140*/  LOP3.LUT R170, R170, 0x4, RZ, 0xc0, !PT ;  /* 0x00000004aaaa7812 */ /* 0x000fe200078ec0ff */
[----:B------:R-:W-:Y:S01]  /*5150*/  IMAD.MOV.U32 R68, RZ, RZ, RZ ;  /* 0x000000ffff447224 */ /* 0x000fe200078e00ff */
[----:B------:R-:W-:Y:S01]  /*5160*/  LOP3.LUT R137, R6, 0x30, R137, 0xf8, !PT ;  /* 0x0000003006897812 */ /* 0x000fe200078ef889 */
[----:B------:R-:W-:Y:S01]  /*5170*/  IMAD.MOV.U32 R168, RZ, RZ, RZ ;  /* 0x000000ffffa87224 */ /* 0x000fe200078e00ff */
[----:B------:R-:W-:Y:S01]  /*5180*/  LOP3.LUT R69, R69, 0x600000, RZ, 0xc0, !PT ;  /* 0x0060000045457812 */ /* 0x000fe200078ec0ff */
[----:B------:R-:W3:Y:S01]  /*5190*/  LDC.64 R138, c[0x0][0x8a8] ;  /* 0x00022a00ff8a7b82 */ /* 0x000ee20000000a00 */
[----:B------:R-:W-:Y:S02]  /*51a0*/  LOP3.LUT R137, R137, 0x1e40, R4, 0xf8, !PT ;  /* 0x00001e4089897812 */ /* 0x000fe400078ef804 */
[----:B------:R-:W-:Y:S01]  /*51b0*/  CS2R R166, SRZ ;  /* 0x0000000000a67805 */ /* 0x000fe2000001ff00 */
[----:B------:R-:W-:Y:S01]  /*51c0*/  IMAD.MOV.U32 R165, RZ, RZ, RZ ;  /* 0x000000ffffa57224 */ /* 0x000fe200078e00ff */
[----:B------:R-:W-:Y:S01]  /*51d0*/  IADD3 R169, PT, PT, -R170, 0x2, RZ ;  /* 0x00000002aaa97810 */ /* 0x000fe20007ffe1ff */
[----:B------:R-:W-:Y:S01]  /*51e0*/  IMAD.MOV R163, RZ, RZ, -R170 ;  /* 0x000000ffffa37224 */ /* 0x000fe200078e0aaa */
[----:B------:R-:W-:Y:S01]  /*51f0*/  IADD3 R164, PT, PT, -R172, RZ, RZ ;  /* 0x000000ffaca47210 */ /* 0x000fe20007ffe1ff */
[----:B------:R-:W4:Y:S01]  /*5200*/  LDCU UR57, c[0x0][0x370] ;  /* 0x00006e00ff3977ac */ /* 0x000f220008000800 */
[----:B-1----:R-:W-:Y:S01]  /*5210*/  ULEA UR44, UR4, UR44, 0x18 ;  /* 0x0000002c042c7291 */ /* 0x002fe2000f8ec0ff */
[----:B------:R-:W1:Y:S03]  /*5220*/  LDCU.64 UR62, c[0x0][0x348] ;  /* 0x00006900ff3e77ac */ /* 0x000e660008000a00 */
[----:B------:R-:W-:-:S02]  /*5230*/  UIADD3 UR4, UPT, UPT, UR44, 0x8200, URZ ;  /* 0x000082002c047890 */ /* 0x000fc4000fffe0ff */
[----:B------:R-:W-:Y:S01]  /*5240*/  VIADD R171, R137, UR44 ;  /* 0x0000002c89ab7c36 */ /* 0x000fe20008000000 */
[----:B------:R-:W-:Y:S02]  /*5250*/  UIADD3 UR5, UPT, UPT, UR44, 0x200, URZ ;  /* 0x000002002c057890 */ /* 0x000fe4000fffe0ff */
[----:B------:R-:W4:Y:S01]  /*5260*/  LDS R0, [UR44+0x150] ;  /* 0x0001502cff007984 */ /* 0x000f220008000800 */
[----:B------:R-:W1:Y:S01]  /*5270*/  LDCU UR43, c[0x0][0xb0c] ;  /* 0x00016180ff2b77ac */ /* 0x000e620008000800 */
[----:B------:R-:W-:Y:S01]  /*5280*/  VIADD R171, R171, 0x200 ;  /* 0x00000200abab7836 */ /* 0x000fe20000000000 */
[----:B------:R-:W-:Y:S01]  /*5290*/  MOV R173, UR4 ;  /* 0x0000000400ad7c02 */ /* 0x000fe20008000f00 */
[----:B------:R-:W-:Y:S01]  /*52a0*/  IMAD.U32 R175, RZ, RZ, UR5 ;  /* 0x00000005ffaf7e24 */ /* 0x000fe2000f8e00ff */
[----:B------:R-:W1:Y:S01]  /*52b0*/  LDCU UR39, c[0x0][0xb30] ;  /* 0x00016600ff2777ac */ /* 0x000e620008000800 */
[----:B------:R-:W1:Y:S01]  /*52c0*/  LDCU.64 UR46, c[0x0][0x888] ;  /* 0x00011100ff2e77ac */ /* 0x000e620008000a00 */
[----:B------:R-:W1:Y:S01]  /*52d0*/  LDCU.64 UR40, c[0x0][0xb28] ;  /* 0x00016500ff2877ac */ /* 0x000e620008000a00 */
[----:B------:R-:W1:Y:S01]  /*52e0*/  LDCU.64 UR60, c[0x0][0x890] ;  /* 0x00011200ff3c77ac */ /* 0x000e620008000a00 */
[----:B------:R-:W1:Y:S01]  /*52f0*/  LDCU.128 UR52, c[0x0][0xb10] ;  /* 0x00016200ff3477ac */ /* 0x000e620008000c00 */
[----:B------:R-:W1:Y:S02]  /*5300*/  LDCU UR56, c[0x0][0x374] ;  /* 0x00006e80ff3877ac */ /* 0x000e640008000800 */
[----:B-1234-:R-:W-:-:S07]  /*5310*/  IADD3 R69, PT, PT, R0, R69, RZ ;  /* 0x0000004500457210 */ /* 0x01efce0007ffe0ff */
.L_x_135:
[C---:B------:R-:W-:Y:S02]  /*5320*/  LEA R3, R162.reuse, UR44, 0x3 ;  /* 0x0000002ca2037c11 */ /* 0x040fe4000f8e18ff */
[----:B------:R-:W-:Y:S02]  /*5330*/  SHF.L.U32 R0, R167, 0x1f, RZ ;  /* 0x0000001fa7007819 */ /* 0x000fe400000006ff */
[----:B-1----:R-:W-:Y:S02]  /*5340*/  LEA R5, R162, UR44, 0x4 ;  /* 0x0000002ca2057c11 */ /* 0x002fe4000f8e20ff */
[----:B------:R-:W1:Y:S02]  /*5350*/  SYNCS.PHASECHK.TRANS64.TRYWAIT P0, [R3+URZ+0xc0], R0 ;  /* 0x0000c000030075a7 */ /* 0x000e6400080011ff */
[----:B-1----:R-:W-:Y:S05]  /*5360*/  @!P0 BRA `(.L_x_91) ;  /* 0x0000007000048947 */ /* 0x002fea0003800000 */
.L_x_181:
        /* <DEDUP_REMOVED lines=11> */
[----:B------:R-:W-:Y:S01]  /*5420*/  PLOP3.LUT P0, PT, PT, PT, UP1, 0x80, 0x8 ;  /* 0x000000000008781c */ /* 0x000fe20003f0f018 */
[----:B------:R-:W-:Y:S11]  /*5430*/  UP2UR UR45, UPR, URZ, 0x2 ;  /* 0x00000002ff2d7883 */ /* 0x000ff60008000000 */
[----:B------:R-:W-:Y:S01]  /*5440*/  @!UPT UIADD3 URZ, UPT, UPT, URZ, URZ, URZ ;  /* 0x000000fffffff290 */ /* 0x000fe2000fffe0ff */
[----:B-1----:R-:W-:Y:S02]  /*5450*/  @P0 SHF.R.U32.HI R0, RZ, 0x10, R5 ;  /* 0x00000010ff000819 */ /* 0x002fe40000011605 */
        /* <DEDUP_REMOVED lines=12> */
[----:B------:R-:W2:Y:S01]  /*5520*/  LDCU UR12, c[0x0][0xb20] ;  /* 0x00016400ff0c77ac */ /* 0x000ea20008000800 */
[----:B------:R-:W-:Y:S02]  /*5530*/  UIMAD.WIDE.U32 UR4, UR56, UR55, URZ ;  /* 0x00000037380472a5 */ /* 0x000fe4000f8e00ff */
[----:B------:R-:W-:Y:S02]  /*5540*/  UIMAD.WIDE.U32 UR6, UR57, UR52, URZ ;  /* 0x00000034390672a5 */ /* 0x000fe4000f8e00ff */
[----:B------:R-:W-:Y:S02]  /*5550*/  UISETP.NE.AND UP0, UPT, UR54, 0x1, UPT ;  /* 0x000000013600788c */ /* 0x000fe4000bf05270 */
[----:B------:R-:W-:Y:S02]  /*5560*/  UIMAD.WIDE.U32 UR8, UR37, UR55, URZ ;  /* 0x00000037250872a5 */ /* 0x000fe4000f8e00ff */
[----:B------:R-:W-:Y:S02]  /*5570*/  UIMAD.WIDE.U32 UR10, UR38, UR52, URZ ;  /* 0x00000034260a72a5 */ /* 0x000fe4000f8e00ff */
[----:B------:R-:W-:Y:S02]  /*5580*/  UISETP.NE.AND UP1, UPT, UR43, 0x1, UPT ;  /* 0x000000012b00788c */ /* 0x000fe4000bf25270 */
[----:B------:R-:W-:Y:S01]  /*5590*/  UISETP.NE.AND UP2, UPT, UR42, 0x1, UPT ;  /* 0x000000012a00788c */ /* 0x000fe2000bf45270 */
[----:B------:R-:W-:Y:S02]  /*55a0*/  UMOV UR4, UR5 ;  /* 0x0000000500047c82 */ /* 0x000fe40008000000 */
[----:B--2---:R-:W-:Y:S03]  /*55b0*/  USHF.R.U32.HI UR5, URZ, UR12, UR4 ;  /* 0x0000000cff057299 */ /* 0x004fe60008011604 */
[----:B------:R-:W-:Y:S02]  /*55c0*/  UMOV UR4, UR7 ;  /* 0x0000000700047c82 */ /* 0x000fe40008000000 */
[----:B------:R-:W-:Y:S02]  /*55d0*/  USHF.R.U32.HI UR7, URZ, UR53, UR4 ;  /* 0x00000035ff077299 */ /* 0x000fe40008011604 */
[----:B------:R-:W-:Y:S02]  /*55e0*/  USEL UR4, UR56, UR5, !UP0 ;  /* 0x0000000538047287 */ /* 0x000fe4000c000000 */
[----:B------:R-:W-:Y:S01]  /*55f0*/  USEL UR7, UR57, UR7, !UP1 ;  /* 0x0000000739077287 */ /* 0x000fe2000c800000 */
[----:B------:R-:W-:Y:S01]  /*5600*/  UMOV UR5, UR9 ;  /* 0x0000000900057c82 */ /* 0x000fe20008000000 */
[----:B------:R-:W-:Y:S02]  /*5610*/  UIMAD.WIDE.U32 UR8, UR4, UR40, URZ ;  /* 0x00000028040872a5 */ /* 0x000fe4000f8e00ff */
[----:B------:R-:W-:Y:S03]  /*5620*/  USHF.R.U32.HI UR6, URZ, UR12, UR5 ;  /* 0x0000000cff067299 */ /* 0x000fe60008011605 */
[----:B------:R-:W-:Y:S01]  /*5630*/  UMOV UR5, UR11 ;  /* 0x0000000b00057c82 */ /* 0x000fe20008000000 */
[----:B------:R-:W-:Y:S02]  /*5640*/  UIMAD.WIDE.U32 UR10, UR7, UR40, URZ ;  /* 0x00000028070a72a5 */ /* 0x000fe4000f8e00ff */
[----:B------:R-:W-:Y:S02]  /*5650*/  USHF.R.U32.HI UR12, URZ, UR53, UR5 ;  /* 0x00000035ff0c7299 */ /* 0x000fe40008011605 */
[----:B------:R-:W-:Y:S01]  /*5660*/  USEL UR6, UR37, UR6, !UP0 ;  /* 0x0000000625067287 */ /* 0x000fe2000c000000 */
[----:B------:R-:W-:Y:S02]  /*5670*/  UMOV UR5, UR9 ;  /* 0x0000000900057c82 */ /* 0x000fe40008000000 */
[----:B------:R-:W-:Y:S01]  /*5680*/  UMOV UR10, UR11 ;  /* 0x0000000b000a7c82 */ /* 0x000fe20008000000 */
[----:B------:R-:W-:Y:S02]  /*5690*/  @UP2 USHF.R.U32.HI UR4, URZ, UR41, UR5 ;  /* 0x00000029ff042299 */ /* 0x000fe40008011605 */
[----:B------:R-:W-:Y:S02]  /*56a0*/  @UP2 USHF.R.U32.HI UR7, URZ, UR41, UR10 ;  /* 0x00000029ff072299 */ /* 0x000fe4000801160a */
[----:B------:R-:W-:Y:S02]  /*56b0*/  UIMAD UR4, UR42, UR4, URZ ;  /* 0x000000042a0472a4 */ /* 0x000fe4000f8e02ff */
        /* <DEDUP_REMOVED lines=8> */
[----:B------:R-:W-:Y:S02]  /*5740*/  USEL UR11, UR6, UR4, !UP2 ;  /* 0x00000004060b7287 */ /* 0x000fe4000d000000 */
[----:B------:R-:W-:Y:S02]  /*5750*/  UIADD3 UR8, UPT, UPT, -UR5, URZ, URZ ;  /* 0x000000ff05087290 */ /* 0x000fe4000fffe1ff */
[----:B------:R-:W-:Y:S01]  /*5760*/  UIADD3 UR10, UPT, UPT, -UR11, URZ, URZ ;  /* 0x000000ff0b0a7290 */ /* 0x000fe2000fffe1ff */
[----:B------:R-:W-:Y:S01]  /*5770*/  @!UP0 UMOV UR4, UR9 ;  /* 0x0000000900048c82 */ /* 0x000fe20008000000 */
[----:B------:R-:W-:Y:S02]  /*5780*/  UIADD3 UR9, UPT, UPT, -UR6, URZ, URZ ;  /* 0x000000ff06097290 */ /* 0x000fe4000fffe1ff */
[----:B------:R-:W-:Y:S02]  /*5790*/  @!UP0 USHF.R.U32.HI UR4, URZ, UR41, UR4 ;  /* 0x00000029ff048299 */ /* 0x000fe40008011604 */
[----:B------:R-:W-:Y:S02]  /*57a0*/  UIMAD UR10, UR42, UR10, UR6 ;  /* 0x0000000a2a0a72a4 */ /* 0x000fe4000f8e0206 */
[----:B------:R-:W-:Y:S04]  /*57b0*/  @!UP0 USEL UR4, UR5, UR4, !UP2 ;  /* 0x0000000405048287 */ /* 0x000fe8000d000000 */
[----:B------:R-:W-:Y:S02]  /*57c0*/  @!UP0 UIMAD UR10, UR7, UR10, UR4 ;  /* 0x0000000a070a82a4 */ /* 0x000fe4000f8e0204 */
[----:B------:R-:W-:Y:S02]  /*57d0*/  @!UP0 UIADD3 UR11, UPT, UPT, UR11, -UR4, URZ ;  /* 0x800000040b0b8290 */ /* 0x000fe4000fffe0ff */
[----:B------:R-:W-:Y:S02]  /*57e0*/  UIMAD UR7, UR43, UR8, UR38 ;  /* 0x000000082b0772a4 */ /* 0x000fe4000f8e0226 */
[----:B------:R-:W-:Y:S02]  /*57f0*/  @!UP0 UIMAD UR6, UR11, UR42, UR5 ;  /* 0x0000002a0b0682a4 */ /* 0x000fe4000f8e0205 */
[----:B------:R-:W-:Y:S01]  /*5800*/  UIMAD UR4, UR54, UR9, UR37 ;  /* 0x00000009360472a4 */ /* 0x000fe2000f8e0225 */
[----:B------:R-:W-:Y:S02]  /*5810*/  @!UP0 UMOV UR5, UR10 ;  /* 0x0000000a00058c82 */ /* 0x000fe40008000000 */
[----:B------:R-:W-:Y:S02]  /*5820*/  UIMAD UR38, UR5, UR43, UR7 ;  /* 0x0000002b052672a4 */ /* 0x000fe4000f8e0207 */
[----:B------:R-:W-:Y:S11]  /*5830*/  UIMAD UR37, UR6, UR54, UR4 ;  /* 0x00000036062572a4 */ /* 0x000ff6000f8e0204 */
[----:B------:R-:W-:Y:S01]  /*5840*/  @!UPT UIADD3 URZ, UPT, UPT, URZ, URZ, URZ ;  /* 0x000000fffffff290 */ /* 0x000fe2000fffe0ff */
.L_x_92:
[----:B------:R-:W-:Y:S01]  /*5850*/  UISETP.NE.AND UP0, UPT, UR39, 0x1, UPT ;  /* 0x000000012700788c */ /* 0x000fe2000bf05270 */
[----:B------:R-:W-:Y:S01]  /*5860*/  IADD3 R162, PT, PT, R162, 0x1, RZ ;  /* 0x00000001a2a27810 */ /* 0x000fe20007ffe0ff */
[----:B------:R-:W-:Y:S02]  /*5870*/  UIADD3 UR11, UPT, UPT, UR44, 0x200, URZ ;  /* 0x000002002c0b7890 */ /* 0x000fe4000fffe0ff */
[----:B------:R-:W-:Y:S02]  /*5880*/  USHF.L.U32 UR50, UR16, 0x7, URZ ;  /* 0x0000000710327899 */ /* 0x000fe400080006ff */
[----:B------:R-:W-:Y:S05]  /*5890*/  USHF.L.U32 UR49, UR20, 0x8, URZ ;  /* 0x0000000814317899 */ /* 0x000fea00080006ff */
[----:B------:R-:W2:Y:S01]  /*58a0*/  @!UP0 LDCU.128 UR12, c[0x0][0xb10] ;  /* 0x00016200ff0c87ac */ /* 0x000ea20008000c00 */
[----:B------:R-:W3:Y:S01]  /*58b0*/  @!UP0 LDCU UR5, c[0x0][0xb0c] ;  /* 0x00016180ff0587ac */ /* 0x000ee20008000800 */
[----:B------:R-:W4:Y:S01]  /*58c0*/  @!UP0 LDCU UR10, c[0x0][0xb20] ;  /* 0x00016400ff0a87ac */ /* 0x000f220008000800 */
[----:B--2---:R-:W-:Y:S02]  /*58d0*/  UIMAD.WIDE.U32 UR8, UR38, UR12, URZ ;  /* 0x0000000c260872a5 */ /* 0x004fe4000f8e00ff */
[----:B------:R-:W-:Y:S02]  /*58e0*/  UIMAD.WIDE.U32 UR6, UR37, UR15, URZ ;  /* 0x0000000f250672a5 */ /* 0x000fe4000f8e00ff */
[----:B------:R-:W-:Y:S03]  /*58f0*/  @!UP0 UISETP.NE.AND UP1, UPT, UR14, 0x1, UPT ;  /* 0x000000010e00888c */ /* 0x000fe6000bf25270 */
[----:B------:R-:W-:Y:S01]  /*5900*/  @!UP0 UMOV UR4, UR9 ;  /* 0x0000000900048c82 */ /* 0x000fe20008000000 */
[----:B---3--:R-:W-:Y:S02]  /*5910*/  @!UP0 UISETP.NE.AND UP2, UPT, UR5, 0x1, UPT ;  /* 0x000000010500888c */ /* 0x008fe4000bf45270 */
[----:B------:R-:W-:Y:S01]  /*5920*/  @!UP0 USHF.R.U32.HI UR4, URZ, UR13, UR4 ;  /* 0x0000000dff048299 */ /* 0x000fe20008011604 */
[----:B------:R-:W-:Y:S02]  /*5930*/  @!UP0 UMOV UR6, UR7 ;  /* 0x0000000700068c82 */ /* 0x000fe40008000000 */
[----:B----4-:R-:W-:Y:S02]  /*5940*/  @!UP0 USHF.R.U32.HI UR6, URZ, UR10, UR6 ;  /* 0x0000000aff068299 */ /* 0x010fe40008011606 */
[----:B------:R-:W-:Y:S02]  /*5950*/  @!UP0 USEL UR7, UR38, UR4, !UP2 ;  /* 0x0000000426078287 */ /* 0x000fe4000d000000 */
[----:B------:R-:W-:Y:S04]  /*5960*/  @!UP0 USEL UR6, UR37, UR6, !UP1 ;  /* 0x0000000625068287 */ /* 0x000fe8000c800000 */
[----:B------:R-:W-:Y:S02]  /*5970*/  @!UP0 UIADD3 UR4, UPT, UPT, -UR7, UR6, URZ ;  /* 0x0000000607048290 */ /* 0x000fe4000fffe1ff */
[----:B------:R-:W-:Y:S02]  /*5980*/  @!UP0 UIADD3 UR6, UPT, UPT, UR7, -UR6, URZ ;  /* 0x8000000607068290 */ /* 0x000fe4000fffe0ff */
[----:B------:R-:W-:Y:S02]  /*5990*/  @!UP0 UIMAD UR38, UR4, UR5, UR38 ;  /* 0x00000005042682a4 */ /* 0x000fe4000f8e0226 */
[----:B------:R-:W-:Y:S02]  /*59a0*/  @!UP0 UIMAD UR37, UR6, UR14, UR37 ;  /* 0x0000000e062582a4 */ /* 0x000fe4000f8e0225 */
[----:B------:R-:W-:Y:S09]  /*59b0*/  ULOP3.LUT UP0, URZ, UR11, 0x1b0, URZ, 0xc0, !UPT ;  /* 0x000001b00bff7892 */ /* 0x000ff2000f80c0ff */
[----:B------:R-:W-:Y:S05]  /*59c0*/  BRA.U !UP0, `(.L_x_93) ;  /* 0x0000000108407547 */ /* 0x000fea000b800000 */
[----:B------:R-:W2:Y:S01]  /*59d0*/  LDCU.64 UR8, c[0x4][0x88] ;  /* 0x01001100ff0877ac */ /* 0x000ea20008000a00 */
[----:B------:R-:W-:Y:S01]  /*59e0*/  MOV R3, 0x0 ;  /* 0x0000000000037802 */ /* 0x000fe20000000f00 */
[----:B------:R-:W-:Y:S02]  /*59f0*/  HFMA2 R12, -RZ, RZ, 0, 5.9604644775390625e-08 ;  /* 0x00000001ff0c7431 */ /* 0x000fe400000001ff */
[----:B------:R-:W-:Y:S02]  /*5a00*/  IMAD.MOV.U32 R8, RZ, RZ, 0x70 ;  /* 0x00000070ff087424 */ /* 0x000fe400078e00ff */
[----:B------:R-:W-:Y:S01]  /*5a10*/  IMAD.MOV.U32 R13, RZ, RZ, RZ ;  /* 0x000000ffff0d7224 */ /* 0x000fe200078e00ff */
[----:B------:R-:W3:Y:S01]  /*5a20*/  LDCU.64 UR6, c[0x4][0x90] ;  /* 0x01001200ff0677ac */ /* 0x000ee20008000a00 */
[----:B------:R-:W4:Y:S01]  /*5a30*/  LDC.64 R2, c[0x4][R3] ;  /* 0x0100000003027b82 */ /* 0x000f220000000a00 */
[----:B------:R-:W1:Y:S01]  /*5a40*/  LDCU.64 UR4, c[0x4][0x8] ;  /* 0x01000100ff0477ac */ /* 0x000e620008000a00 */
[----:B--2---:R-:W-:Y:S01]  /*5a50*/  MOV R5, UR9 ;  /* 0x0000000900057c02 */ /* 0x004fe20008000f00 */
[----:B------:R-:W-:Y:S01]  /*5a60*/  IMAD.U32 R4, RZ, RZ, UR8 ;  /* 0x00000008ff047e24 */ /* 0x000fe2000f8e00ff */
[----:B---3--:R-:W-:Y:S01]  /*5a70*/  MOV R7, UR7 ;  /* 0x0000000700077c02 */ /* 0x008fe20008000f00 */
[----:B------:R-:W-:Y:S01]  /*5a80*/  IMAD.U32 R6, RZ, RZ, UR6 ;  /* 0x00000006ff067e24 */ /* 0x000fe2000f8e00ff */
[----:B-1----:R-:W-:Y:S01]  /*5a90*/  MOV R11, UR5 ;  /* 0x00000005000b7c02 */ /* 0x002fe20008000f00 */
[----:B------:R-:W-:Y:S02]  /*5aa0*/  IMAD.U32 R10, RZ, RZ, UR4 ;  /* 0x00000004ff0a7e24 */ /* 0x000fe4000f8e00ff */
[----:B------:R-:W-:Y:S07]  /*5ab0*/  LEPC R20, `(.L_x_93) ;  /* 0x000000001014794e */ /* 0x000fee0000000000 */
[----:B----45:R-:W-:Y:S05]  /*5ac0*/  CALL.ABS.NOINC R2 ;  /* 0x0000000002007343 */ /* 0x030fea0003c00000 */
.L_x_93:
[----:B------:R-:W-:Y:S01]  /*5ad0*/  LOP3.LUT P0, RZ, R173, 0x1b0, RZ, 0xc0, !PT ;  /* 0x000001b0adff7812 */ /* 0x000fe2000780c0ff */
[----:B------:R-:W-:Y:S11]  /*5ae0*/  BSSY.RECONVERGENT B6, `(.L_x_94) ;  /* 0x0000013000067945 */ /* 0x000ff60003800200 */
[----:B------:R-:W-:Y:S01]  /*5af0*/  @!UPT UIADD3 URZ, UPT, UPT, URZ, URZ, URZ ;  /* 0x000000fffffff290 */ /* 0x000fe2000fffe0ff */
[----:B------:R-:W-:Y:S05]  /*5b00*/  @!P0 BRA `(.L_x_95) ;  /* 0x0000000000408947 */ /* 0x000fea0003800000 */
        /* <DEDUP_REMOVED lines=16> */
.L_x_95:
[----:B------:R-:W-:Y:S05]  /*5c10*/  BSYNC.RECONVERGENT B6 ;  /* 0x0000000000067941 */ /* 0x000fea0003800200 */
.L_x_94:
[----:B------:R-:W-:Y:S01]  /*5c20*/  R2UR UR4, R161 ;  /* 0x00000000a10472ca */ /* 0x000fe200000e0000 */
[----:B------:R-:W-:Y:S01]  /*5c30*/  UISETP.NE.U32.AND UP0, UPT, UR60, URZ, UPT ;  /* 0x000000ff3c00728c */ /* 0x000fe2000bf05070 */
[----:B------:R-:W-:Y:S02]  /*5c40*/  ISETP.NE.U32.AND P4, PT, R156, RZ, PT ;  /* 0x000000ff9c00720c */ /* 0x000fe40003f85070 */
[----:B------:R-:W-:Y:S01]  /*5c50*/  ISETP.NE.U32.AND P2, PT, RZ, UR46, PT ;  /* 0x0000002eff007c0c */ /* 0x000fe2000bf45070 */
[----:B------:R-:W-:Y:S01]  /*5c60*/  UISETP.NE.AND.EX UP1, UPT, UR61, URZ, UPT, UP0 ;  /* 0x000000ff3d00728c */ /* 0x000fe2000bf25300 */
[----:B------:R-:W-:Y:S01]  /*5c70*/  ISETP.NE.AND.EX P4, PT, R157, RZ, PT, P4 ;  /* 0x000000ff9d00720c */ /* 0x000fe20003f85340 */
[----:B------:R-:W-:Y:S01]  /*5c80*/  UPLOP3.LUT UP0, UPT, UPT, UPT, UPT, 0x40, 0x4 ;  /* 0x000000000004789c */ /* 0x000fe20003f0e870 */
[----:B------:R-:W-:Y:S05]  /*5c90*/  ISETP.NE.AND.EX P2, PT, RZ, UR47, PT, P2 ;  /* 0x0000002fff007c0c */ /* 0x000fea000bf45320 */
[----:B------:R-:W-:Y:S06]  /*5ca0*/  UISETP.NE.AND UP2, UPT, UR4, URZ, UPT ;  /* 0x000000ff0400728c */ /* 0x000fec000bf45270 */
[----:B------:R-:W-:Y:S05]  /*5cb0*/  PLOP3.LUT P1, PT, PT, PT, UP2, 0x80, 0x8 ;  /* 0x000000000008781c */ /* 0x000fea0003f2f028 */
[----:B------:R-:W-:Y:S06]  /*5cc0*/  @UP2 UPLOP3.LUT UP0, UPT, UPT, UPT, UP1, 0x80, 0x8 ;  /* 0x000000000008289c */ /* 0x000fec0003f0f010 */
[----:B------:R-:W-:Y:S01]  /*5cd0*/  PLOP3.LUT P0, PT, PT, PT, UP0, 0x80, 0x8 ;  /* 0x000000000008781c */ /* 0x000fe20003f0f008 */
[----:B------:R-:W-:Y:S01]  /*5ce0*/  @!UPT UIADD3 URZ, UPT, UPT, URZ, URZ, URZ ;  /* 0x000000fffffff290 */ /* 0x000fe2000fffe0ff */
[----:B------:R-:W-:Y:S11]  /*5cf0*/  BRA.U !UP1, `(.L_x_96) ;  /* 0x00000001093c7547 */ /* 0x000ff6000b800000 */
[----:B------:R-:W-:Y:S01]  /*5d00*/  UISETP.NE.U32.AND UP0, UPT, UR46, URZ, UPT ;  /* 0x000000ff2e00728c */ /* 0x000fe2000bf05070 */
[----:B-1----:R-:W-:Y:S01]  /*5d10*/  HFMA2 R0, -RZ, RZ, 0, 5.9604644775390625e-08 ;  /* 0x00000001ff007431 */ /* 0x002fe200000001ff */
[----:B------:R-:W1:Y:S01]  /*5d20*/  LDCU.64 UR8, c[0x0][0x358] ;  /* 0x00006b00ff0877ac */ /* 0x000e620008000a00 */
[----:B------:R-:W-:Y:S01]  /*5d30*/  IMAD.MOV.U32 R158, RZ, RZ, 0x1 ;  /* 0x00000001ff9e7424 */ /* 0x000fe200078e00ff */
[----:B------:R-:W-:Y:S06]  /*5d40*/  UISETP.NE.AND.EX UP0, UPT, UR47, URZ, UPT, UP0 ;  /* 0x000000ff2f00728c */ /* 0x000fec000bf05300 */
[----:B------:R-:W-:Y:S05]  /*5d50*/  PLOP3.LUT P3, PT, PT, PT, UP0, 0x80, 0x8 ;  /* 0x000000000008781c */ /* 0x000fea0003f6f008 */
[----:B------:R-:W2:Y:S01]  /*5d60*/  @UP0 LDCU.64 UR4, c[0x0][0x888] ;  /* 0x00011100ff0407ac */ /* 0x000ea20008000a00 */
[----:B------:R-:W-:Y:S07]  /*5d70*/  @UP0 UIMAD UR6, UR36, UR60, URZ ;  /* 0x0000003c240602a4 */ /* 0x000fee000f8e02ff */
[----:B------:R-:W-:Y:S01]  /*5d80*/  @!P3 PRMT R158, R0, 0x7610, R158 ;  /* 0x00007610009eb816 */ /* 0x000fe2000000009e */
[----:B--2---:R-:W-:Y:S06]  /*5d90*/  @UP0 UIMAD.WIDE UR4, UR6, 0x4, UR4 ;  /* 0x00000004060408a5 */ /* 0x004fec000f8e0204 */
[----:B------:R-:W-:Y:S01]  /*5da0*/  IMAD.U32 R2, RZ, RZ, UR4 ;  /* 0x00000004ff027e24 */ /* 0x000fe2000f8e00ff */
[----:B------:R-:W-:Y:S04]  /*5db0*/  MOV R3, UR5 ;  /* 0x0000000500037c02 */ /* 0x000fe80008000f00 */
[----:B------:R-:W2:Y:S01]  /*5dc0*/  @!UP0 LDCU UR4, c[0x0][0x880] ;  /* 0x00011000ff0487ac */ /* 0x000ea20008000800 */
[----:B-1---5:R3:W5:Y:S02]  /*5dd0*/  @P3 LDG.E R73, desc[UR8][R2.64] ;  /* 0x0000000802493981 */ /* 0x022764000c1e1900 */
[----:B--23--:R-:W-:Y:S02]  /*5de0*/  @!P3 IMAD.U32 R73, RZ, RZ, UR4 ;  /* 0x00000004ff49be24 */ /* 0x00cfe4000f8e00ff */
.L_x_96:
[----:B------:R-:W-:Y:S05]  /*5df0*/  @!P4 BRA `(.L_x_97) ;  /* 0x000000000024c947 */ /* 0x000fea0003800000 */
[----:B------:R-:W-:Y:S01]  /*5e00*/  ISETP.NE.U32.AND P3, PT, R138, RZ, PT ;  /* 0x000000ff8a00720c */ /* 0x000fe20003f65070 */
[----:B------:R-:W2:Y:S03]  /*5e10*/  LDCU.64 UR4, c[0x0][0x358] ;  /* 0x00006b00ff0477ac */ /* 0x000ea60008000a00 */
[----:B------:R-:W-:Y:S11]  /*5e20*/  ISETP.NE.AND.EX P3, PT, R139, RZ, PT, P3 ;  /* 0x000000ff8b00720c */ /* 0x000ff60003f65330 */
[----:B------:R-:W-:Y:S02]  /*5e30*/  @!UPT UIADD3 URZ, UPT, UPT, URZ, URZ, URZ ;  /* 0x000000fffffff290 */ /* 0x000fe4000fffe0ff */
[----:B------:R-:W3:Y:S01]  /*5e40*/  @P3 LDC.64 R2, c[0x0][0x8a8] ;  /* 0x00022a00ff023b82 */ /* 0x000ee20000000a00 */
[----:B-1----:R-:W-:Y:S04]  /*5e50*/  @P3 IMAD R0, R156, UR36, RZ ;  /* 0x000000249c003c24 */ /* 0x002fe8000f8e02ff */
[----:B---3--:R-:W-:Y:S05]  /*5e60*/  @P3 IMAD.WIDE R2, R0, 0x4, R2 ;  /* 0x0000000400023825 */ /* 0x008fea00078e0202 */
[----:B--2--5:R2:W5:Y:S02]  /*5e70*/  @P3 LDG.E R70, desc[UR4][R2.64] ;  /* 0x0000000402463981 */ /* 0x024564000c1e1900 */
[----:B--2---:R-:W3:Y:S02]  /*5e80*/  @!P3 LDC R70, c[0x0][0x8a0] ;  /* 0x00022800ff46bb82 */ /* 0x004ee40000000800 */
.L_x_97:
[----:B-----5:R-:W-:Y:S01]  /*5e90*/  FSETP.NEU.AND P4, PT, R73, RZ, PT ;  /* 0x000000ff4900720b */ /* 0x020fe20003f8d000 */
[----:B------:R-:W-:Y:S01]  /*5ea0*/  BSSY B1, `(.L_x_98) ;  /* 0x0000047000017945 */ /* 0x000fe20003800000 */
[----:B------:R-:W-:Y:S01]  /*5eb0*/  SEL R5, RZ, 0xffffffff, P2 ;  /* 0xffffffffff057807 */ /* 0x000fe20001000000 */
[----:B------:R-:W-:Y:S01]  /*5ec0*/  IMAD.MOV.U32 R180, RZ, RZ, 0x1 ;  /* 0x00000001ffb47424 */ /* 0x000fe200078e00ff */
[----:B------:R-:W-:Y:S01]  /*5ed0*/  LOP3.LUT P3, RZ, R158, 0xff, RZ, 0xc0, !PT ;  /* 0x000000ff9eff7812 */ /* 0x000fe2000786c0ff */
[----:B------:R-:W-:Y:S01]  /*5ee0*/  IMAD R71, R68, 0x100, R69 ;  /* 0x0000010044477824 */ /* 0x000fe200078e0245 */
[----:B-1----:R-:W-:Y:S02]  /*5ef0*/  @P1 SEL R0, RZ, 0xffffffff, P4 ;  /* 0xffffffffff001807 */ /* 0x002fe40002000000 */
[----:B------:R-:W-:Y:S02]  /*5f00*/  CS2R R154, SRZ ;  /* 0x00000000009a7805 */ /* 0x000fe4000001ff00 */
[----:B------:R-:W-:Y:S02]  /*5f10*/  LEA R3, R166, UR44, 0x3 ;  /* 0x0000002ca6037c11 */ /* 0x000fe4000f8e18ff */
[----:B------:R-:W-:Y:S02]  /*5f20*/  CS2R R152, SRZ ;  /* 0x0000000000987805 */ /* 0x000fe4000001ff00 */
[----:B------:R-:W-:Y:S02]  /*5f30*/  @P0 SEL R0, R5, R0, !P3 ;  /* 0x0000000005000207 */ /* 0x000fe40005800000 */
[----:B------:R-:W-:Y:S02]  /*5f40*/  CS2R R150, SRZ ;  /* 0x0000000000967805 */ /* 0x000fe4000001ff00 */
[----:B------:R-:W-:Y:S02]  /*5f50*/  LEA R177, R68, UR44, 0x3 ;  /* 0x0000002c44b17c11 */ /* 0x000fe4000f8e18ff */
[----:B------:R-:W-:Y:S02]  /*5f60*/  CS2R R148, SRZ ;  /* 0x0000000000947805 */ /* 0x000fe4000001ff00 */
[----:B------:R-:W-:Y:S02]  /*5f70*/  @P1 LOP3.LUT R0, R0, 0x1, RZ, 0xc0, !PT ;  /* 0x0000000100001812 */ /* 0x000fe400078ec0ff */
[----:B------:R-:W-:Y:S02]  /*5f80*/  CS2R R146, SRZ ;  /* 0x0000000000927805 */ /* 0x000fe4000001ff00 */
[----:B------:R-:W-:Y:S02]  /*5f90*/  SHF.L.U32 R4, R168, 0x1f, RZ ;  /* 0x0000001fa8047819 */ /* 0x000fe400000006ff */
[----:B------:R-:W-:Y:S02]  /*5fa0*/  CS2R R144, SRZ ;  /* 0x0000000000907805 */ /* 0x000fe4000001ff00 */
[----:B------:R-:W-:Y:S02]  /*5fb0*/  ISETP.NE.U32.OR P6, PT, R0, 0x1, !P1 ;  /* 0x000000010000780c */ /* 0x000fe40004fc5470 */
[----:B------:R-:W-:Y:S02]  /*5fc0*/  CS2R R142, SRZ ;  /* 0x00000000008e7805 */ /* 0x000fe4000001ff00 */
[----:B------:R-:W-:Y:S02]  /*5fd0*/  PLOP3.LUT P2, PT, PT, PT, UP1, 0x80, 0x8 ;  /* 0x000000000008781c */ /* 0x000fe40003f4f018 */
[----:B------:R-:W-:Y:S02]  /*5fe0*/  CS2R R140, SRZ ;  /* 0x00000000008c7805 */ /* 0x000fe4000001ff00 */
[----:B------:R-:W-:Y:S02]  /*5ff0*/  SEL R0, RZ, 0xffffffff, P4 ;  /* 0xffffffffff007807 */ /* 0x000fe40002000000 */
[----:B------:R-:W-:Y:S03]  /*6000*/  P2R R189, PR, RZ, 0x40 ;  /* 0x00000040ffbd7803 */ /* 0x000fe60000000000 */
[----:B------:R-:W-:Y:S04]  /*6010*/  @P6 SHF.L.U32 R2, R165, 0x1f, RZ ;  /* 0x0000001fa5026819 */ /* 0x000fe800000006ff */
[----:B------:R-:W-:Y:S01]  /*6020*/  @P2 SEL R0, R5, R0, !P3 ;  /* 0x0000000005002207 */ /* 0x000fe20005800000 */
[----:B------:R-:W1:Y:S03]  /*6030*/  @P6 SYNCS.PHASECHK.TRANS64.TRYWAIT P1, [R3+URZ+0x70], R2 ;  /* 0x00007002030065a7 */ /* 0x000e6600080211ff */
[----:B------:R-:W-:Y:S04]  /*6040*/  LOP3.LUT R0, R0, 0x1, RZ, 0xc0, !PT ;  /* 0x0000000100007812 */ /* 0x000fe800078ec0ff */
[----:B------:R-:W-:Y:S04]  /*6050*/  ISETP.NE.U32.AND P5, PT, R0, 0x1, PT ;  /* 0x000000010000780c */ /* 0x000fe80003fa5070 */
[----:B------:R-:W-:Y:S01]  /*6060*/  P2R R181, PR, RZ, 0x20 ;  /* 0x00000020ffb57803 */ /* 0x000fe20000000000 */
[----:B------:R2:W4:Y:S01]  /*6070*/  SYNCS.PHASECHK.TRANS64.TRYWAIT P0, [R177+URZ+0xe0], R4 ;  /* 0x0000e004b10075a7 */ /* 0x00052200080011ff */
[----:B-1----:R-:W-:Y:S01]  /*6080*/  @P6 SEL R180, RZ, 0x1, !P1 ;  /* 0x00000001ffb46807 */ /* 0x002fe20004800000 */
[----:B--2---:R-:W-:Y:S06]  /*6090*/  @!P6 BRA `(.L_x_99) ;  /* 0x00000000009ce947 */ /* 0x004fec0003800000 */
[----:B------:R-:W-:Y:S01]  /*60a0*/  @P5 IMAD R7, R166, 0x2000, R171 ;  /* 0x00002000a6075824 */ /* 0x000fe200078e02ab */
[----:B------:R-:W1:Y:S01]  /*60b0*/  S2R R0, SR_CgaCtaId ;  /* 0x0000000000007919 */ /* 0x000e620000008800 */
[----:B------:R-:W-:Y:S01]  /*60c0*/  ISETP.NE.AND P1, PT, R180, RZ, PT ;  /* 0x000000ffb400720c */ /* 0x000fe20003f25270 */
[----:B------:R-:W-:Y:S01]  /*60d0*/  BSSY B0, `(.L_x_100) ;  /* 0x0000010000007945 */ /* 0x000fe20003800000 */
[--C-:B------:R-:W-:Y:S01]  /*60e0*/  @P5 IMAD R8, R172, -0x10, R7.reuse ;  /* 0xfffffff0ac085824 */ /* 0x100fe200078e0207 */
[----:B------:R-:W-:Y:S01]  /*60f0*/  CS2R R142, SRZ ;  /* 0x00000000008e7805 */ /* 0x000fe2000001ff00 */
[----:B------:R-:W-:Y:S01]  /*6100*/  @P5 IMAD R6, R170, -0x10, R7 ;  /* 0xfffffff0aa065824 */ /* 0x000fe200078e0207 */
[----:B------:R-:W-:Y:S01]  /*6110*/  CS2R R140, SRZ ;  /* 0x00000000008c7805 */ /* 0x000fe2000001ff00 */
[----:B------:R-:W-:Y:S01]  /*6120*/  @P5 IMAD R5, R169, 0x10, R8 ;  /* 0x00000010a9055824 */ /* 0x000fe200078e0208 */
[----:B------:R-:W-:Y:S02]  /*6130*/  CS2R R150, SRZ ;  /* 0x0000000000967805 */ /* 0x000fe4000001ff00 */
[----:B------:R-:W-:Y:S02]  /*6140*/  CS2R R148, SRZ ;  /* 0x0000000000947805 */ /* 0x000fe4000001ff00 */
[----:B------:R-:W-:Y:S02]  /*6150*/  CS2R R146, SRZ ;  /* 0x0000000000927805 */ /* 0x000fe4000001ff00 */
[----:B------:R-:W-:Y:S02]  /*6160*/  CS2R R144, SRZ ;  /* 0x0000000000907805 */ /* 0x000fe4000001ff00 */
[----:B------:R-:W-:Y:S02]  /*6170*/  CS2R R154, SRZ ;  /* 0x00000000009a7805 */ /* 0x000fe4000001ff00 */
[----:B------:R-:W-:Y:S01]  /*6180*/  CS2R R152, SRZ ;  /* 0x0000000000987805 */ /* 0x000fe2000001ff00 */
[----:B------:R-:W-:Y:S06]  /*6190*/  @P1 BRA `(.L_x_101) ;  /* 0x00000000000c1947 */ /* 0x000fec0003800000 */
[----:B------:R-:W-:Y:S04]  /*61a0*/  SHF.L.U32 R2, R165, 0x1f, RZ ;  /* 0x0000001fa5027819 */ /* 0x000fe800000006ff */
[----:B------:R-:W2:Y:S02]  /*61b0*/  SYNCS.PHASECHK.TRANS64.TRYWAIT P1, [R3+URZ+0x70], R2 ;  /* 0x00007002030075a7 */ /* 0x000ea400080211ff */
[----:B--2---:R-:W-:Y:S05]  /*61c0*/  @!P1 BRA `(.L_x_102) ;  /* 0x0000006000809947 */ /* 0x004fea0003800000 */
.L_x_101:
[----:B------:R-:W-:Y:S05]  /*61d0*/  BSYNC B0 ;  /* 0x0000000000007941 */ /* 0x000fea0003800000 */
.L_x_100:
[----:B------:R-:W-:Y:S01]  /*61e0*/  ISETP.NE.AND P1, PT, R181, RZ, PT ;  /* 0x000000ffb500720c */ /* 0x000fe20003f25270 */
[----:B--2---:R-:W-:Y:S02]  /*61f0*/  VIADD R3, R3, 0x90 ;  /* 0x0000009003037836 */ /* 0x004fe40000000000 */
[----:B------:R-:W-:Y:S03]  /*6200*/  VIADD R166, R166, 0x1 ;  /* 0x00000001a6a67836 */ /* 0x000fe60000000000 */
[----:B-1----:R-:W-:Y:S07]  /*6210*/  PRMT R0, R0, 0x654, R3 ;  /* 0x0000065400007816 */ /* 0x002fee0000000003 */
[----:B------:R1:W2:Y:S04]  /*6220*/  @P1 LDS.128 R140, [R7] ;  /* 0x00000000078c1984 */ /* 0x0002a80000000c00 */
[----:B------:R1:W1:Y:S04]  /*6230*/  @P1 LDS.128 R148, [R6+0x20] ;  /* 0x0000200006941984 */ /* 0x0002680000000c00 */
[----:B------:R1:W1:Y:S04]  /*6240*/  @P1 LDS.128 R144, [R8+0x10] ;  /* 0x0000100008901984 */ /* 0x0002680000000c00 */
[----:B------:R1:W1:Y:S01]  /*6250*/  @P1 LDS.128 R152, [R5+0x10] ;  /* 0x0000100005981984 */ /* 0x0002620000000c00 */
[C---:B------:R-:W-:Y:S01]  /*6260*/  ISETP.NE.AND P1, PT, R166.reuse, 0x4, PT ;  /* 0x00000004a600780c */ /* 0x040fe20003f25270 */
[----:B------:R-:W-:Y:S01]  /*6270*/  @!PT LDS RZ, [RZ] ;  /* 0x00000000fffff984 */ /* 0x000fe20000000800 */
[----:B------:R-:W-:Y:S01]  /*6280*/  @!PT LDS RZ, [RZ] ;  /* 0x00000000fffff984 */ /* 0x000fe20000000800 */
[----:B------:R-:W-:Y:S01]  /*6290*/  @!PT LDS RZ, [RZ] ;  /* 0x00000000fffff984 */ /* 0x000fe20000000800 */
[----:B------:R-:W-:Y:S01]  /*62a0*/  @!PT LDS RZ, [RZ] ;  /* 0x00000000fffff984 */ /* 0x000fe20000000800 */
[----:B------:R5:W-:Y:S06]  /*62b0*/  MEMBAR.ALL.CTA ;  /* 0x0000000000007992 */ /* 0x000bec0000008000 */
[----:B-----5:R-:W5:Y:S01]  /*62c0*/  FENCE.VIEW.ASYNC.S ;  /* 0x00000000000073c6 */ /* 0x020f620000000000 */
[----:B------:R-:W-:Y:S01]  /*62d0*/  SEL R166, R166, RZ, P1 ;  /* 0x000000ffa6a67207 */ /* 0x000fe20000800000 */
[----:B-----5:R5:W-:Y:S02]  /*62e0*/  SYNCS.ARRIVE.TRANS64.RED.A1T0 RZ, [R0+URZ], RZ ;  /* 0x000000ff00ff79a7 */ /* 0x020be400081004ff */
[----:B-----5:R-:W-:Y:S04]  /*62f0*/  SEL R0, RZ, 0x1, P1 ;  /* 0x00000001ff007807 */ /* 0x020fe80000800000 */
[----:B--2---:R-:W-:Y:S02]  /*6300*/  LOP3.LUT R165, R165, R0, RZ, 0x3c, !PT ;  /* 0x00000000a5a57212 */ /* 0x004fe400078e3cff */
.L_x_99:
[----:B------:R-:W-:Y:S05]  /*6310*/  BSYNC B1 ;  /* 0x0000000000017941 */ /* 0x000fea0003800000 */
.L_x_98:
[----:B------:R-:W-:Y:S04]  /*6320*/  SHF.R.U32.HI R0, RZ, 0x15, R71 ;  /* 0x00000015ff007819 */ /* 0x000fe80000011647 */
[----:B------:R-:W-:Y:S01]  /*6330*/  LOP3.LUT P1, RZ, R0, 0x3, R159, 0x48, !PT ;  /* 0x0000000300ff7812 */ /* 0x000fe2000782489f */
[----:B------:R-:W-:Y:S01]  /*6340*/  @!UPT UIADD3 URZ, UPT, UPT, URZ, URZ, URZ ;  /* 0x000000fffffff290 */ /* 0x000fe2000fffe0ff */
[----:B----4-:R-:W-:Y:S11]  /*6350*/  @P0 BRA `(.L_x_103) ;  /* 0x0000000000080947 */ /* 0x010ff60003800000 */
[----:B------:R-:W2:Y:S02]  /*6360*/  SYNCS.PHASECHK.TRANS64.TRYWAIT P0, [R177+URZ+0xe0], R4 ;  /* 0x0000e004b10075a7 */ /* 0x000ea400080011ff */
[----:B--2---:R-:W-:Y:S05]  /*6370*/  @!P0 BRA `(.L_x_104) ;  /* 0x0000006000288947 */ /* 0x004fea0003800000 */
.L_x_103:
[----:B------:R-:W-:Y:S04]  /*6380*/  BSSY.RECONVERGENT B6, `(.L_x_105) ;  /* 0x0000012000067945 */ /* 0x000fe80003800200 */
[----:B------:R-:W-:Y:S05]  /*6390*/  @!P1 BRA `(.L_x_106) ;  /* 0x0000000000409947 */ /* 0x000fea0003800000 */
[----:B------:R-:W4:Y:S01]  /*63a0*/  LDCU.64 UR8, c[0x4][0x78] ;  /* 0x01000f00ff0877ac */ /* 0x000f220008000a00 */
[----:B------:R-:W-:Y:S01]  /*63b0*/  MOV R3, 0x0 ;  /* 0x0000000000037802 */ /* 0x000fe20000000f00 */
[----:B------:R-:W-:Y:S02]  /*63c0*/  HFMA2 R12, -RZ, RZ, 0, 5.9604644775390625e-08 ;  /* 0x00000001ff0c7431 */ /* 0x000fe400000001ff */
[----:B-1----:R-:W-:Y:S02]  /*63d0*/  IMAD.MOV.U32 R8, RZ, RZ, 0x192 ;  /* 0x00000192ff087424 */ /* 0x002fe400078e00ff */
[----:B------:R-:W-:Y:S01]  /*63e0*/  IMAD.MOV.U32 R13, RZ, RZ, RZ ;  /* 0x000000ffff0d7224 */ /* 0x000fe200078e00ff */
[----:B------:R-:W1:Y:S01]  /*63f0*/  LDCU.64 UR6, c[0x4][0x80] ;  /* 0x01001000ff0677ac */ /* 0x000e620008000a00 */
[----:B------:R-:W3:Y:S01]  /*6400*/  LDC.64 R2, c[0x4][R3] ;  /* 0x0100000003027b82 */ /* 0x000ee20000000a00 */
[----:B------:R-:W5:Y:S01]  /*6410*/  LDCU.64 UR4, c[0x4][0x18] ;  /* 0x01000300ff0477ac */ /* 0x000f620008000a00 */
[----:B----4-:R-:W-:Y:S01]  /*6420*/  MOV R5, UR9 ;  /* 0x0000000900057c02 */ /* 0x010fe20008000f00 */
[----:B--2---:R-:W-:Y:S01]  /*6430*/  IMAD.U32 R4, RZ, RZ, UR8 ;  /* 0x00000008ff047e24 */ /* 0x004fe2000f8e00ff */
[----:B-1----:R-:W-:Y:S01]  /*6440*/  MOV R7, UR7 ;  /* 0x0000000700077c02 */ /* 0x002fe20008000f00 */
[----:B------:R-:W-:Y:S01]  /*6450*/  IMAD.U32 R6, RZ, RZ, UR6 ;  /* 0x00000006ff067e24 */ /* 0x000fe2000f8e00ff */
[----:B-----5:R-:W-:Y:S01]  /*6460*/  MOV R11, UR5 ;  /* 0x00000005000b7c02 */ /* 0x020fe20008000f00 */
[----:B------:R-:W-:Y:S02]  /*6470*/  IMAD.U32 R10, RZ, RZ, UR4 ;  /* 0x00000004ff0a7e24 */ /* 0x000fe4000f8e00ff */
[----:B------:R-:W-:Y:S07]  /*6480*/  LEPC R20, `(.L_x_106) ;  /* 0x000000001014794e */ /* 0x000fee0000000000 */
[----:B---3--:R-:W-:Y:S05]  /*6490*/  CALL.ABS.NOINC R2 ;  /* 0x0000000002007343 */ /* 0x008fea0003c00000 */
.L_x_106:
[----:B------:R-:W-:Y:S05]  /*64a0*/  BSYNC.RECONVERGENT B6 ;  /* 0x0000000000067941 */ /* 0x000fea0003800200 */
.L_x_105:
[-C--:B------:R-:W-:Y:S01]  /*64b0*/  F2FP.F16.E5M2.UNPACK_B R74, R140.reuse ;  /* 0x0000008cff4a723e */ /* 0x080fe200020004ff */
[----:B------:R-:W-:Y:S05]  /*64c0*/  WARPSYNC.ALL ;  /* 0x0000000000007948 */ /* 0x000fea0003800000 */
[----:B------:R-:W-:Y:S01]  /*64d0*/  R2UR UR4, R71 ;  /* 0x00000000470472ca */ /* 0x000fe200000e0000 */
[--C-:B------:R-:W-:Y:S01]  /*64e0*/  HADD2.F32 R72, -RZ, R74.reuse.H0_H0 ;  /* 0x2000004aff487230 */ /* 0x100fe20000004100 */
[----:B------:R-:W-:Y:S01]  /*64f0*/  F2FP.F16.E5M2.UNPACK_B R76, R140.H1 ;  /* 0x0000008cff4c723e */ /* 0x000fe200030004ff */
[----:B------:R-:W-:Y:S01]  /*6500*/  HADD2.F32 R75, -RZ, R74.H1_H1 ;  /* 0x3000004aff4b7230 */ /* 0x000fe20000004100 */
[-C--:B------:R-:W-:Y:S01]  /*6510*/  F2FP.F16.E5M2.UNPACK_B R78, R141.reuse ;  /* 0x0000008dff4e723e */ /* 0x080fe200020004ff */
[----:B------:R-:W-:Y:S01]  /*6520*/  BSSY.RECONVERGENT B0, `(.L_x_107) ;  /* 0x000011d000007945 */ /* 0x000fe20003800200 */
[----:B------:R-:W-:Y:S01]  /*6530*/  F2FP.F16.E5M2.UNPACK_B R80, R141.H1 ;  /* 0x0000008dff50723e */ /* 0x000fe200030004ff */
[----:B------:R-:W-:Y:S01]  /*6540*/  HADD2.F32 R74, -RZ, R76.H0_H0 ;  /* 0x2000004cff4a7230 */ /* 0x000fe20000004100 */
[-C--:B------:R-:W-:Y:S01]  /*6550*/  F2FP.F16.E5M2.UNPACK_B R82, R142.reuse ;  /* 0x0000008eff52723e */ /* 0x080fe200020004ff */
[--C-:B------:R-:W-:Y:S01]  /*6560*/  HADD2.F32 R77, -RZ, R78.reuse.H0_H0 ;  /* 0x2000004eff4d7230 */ /* 0x100fe20000004100 */
[----:B------:R-:W-:Y:S01]  /*6570*/  F2FP.F16.E5M2.UNPACK_B R84, R142.H1 ;  /* 0x0000008eff54723e */ /* 0x000fe200030004ff */
[----:B------:R-:W-:Y:S01]  /*6580*/  HADD2.F32 R78, -RZ, R78.H1_H1 ;  /* 0x3000004eff4e7230 */ /* 0x000fe20000004100 */
[-C--:B------:R-:W-:Y:S01]  /*6590*/  F2FP.F16.E5M2.UNPACK_B R86, R143.reuse ;  /* 0x0000008fff56723e */ /* 0x080fe200020004ff */
[----:B-12---:R-:W3:Y:S01]  /*65a0*/  LDTM.x64 R4, tmem[UR4] ;  /* 0x00000004000479ee */ /* 0x006ee20008340000 */
[----:B------:R-:W-:Y:S01]  /*65b0*/  F2FP.F16.E5M2.UNPACK_B R88, R143.H1 ;  /* 0x0000008fff58723e */ /* 0x000fe200030004ff */
[----:B------:R-:W-:Y:S01]  /*65c0*/  HADD2.F32 R76, -RZ, R76.H1_H1 ;  /* 0x3000004cff4c7230 */ /* 0x000fe20000004100 */
[-C--:B------:R-:W-:Y:S01]  /*65d0*/  F2FP.F16.E5M2.UNPACK_B R90, R144.reuse ;  /* 0x00000090ff5a723e */ /* 0x080fe200020004ff */
[----:B------:R-:W-:Y:S01]  /*65e0*/  HADD2.F32 R79, -RZ, R80.H0_H0 ;  /* 0x20000050ff4f7230 */ /* 0x000fe20000004100 */
[----:B------:R-:W-:Y:S01]  /*65f0*/  F2FP.F16.E5M2.UNPACK_B R92, R144.H1 ;  /* 0x00000090ff5c723e */ /* 0x000fe200030004ff */
[--C-:B------:R-:W-:Y:S01]  /*6600*/  HADD2.F32 R81, -RZ, R82.reuse.H0_H0 ;  /* 0x20000052ff517230 */ /* 0x100fe20000004100 */
[----:B------:R-:W-:Y:S01]  /*6610*/  SHF.L.U32 R182, R164, 0x4, RZ ;  /* 0x00000004a4b67819 */ /* 0x000fe200000006ff */
[----:B------:R-:W-:Y:S01]  /*6620*/  HADD2.F32 R82, -RZ, R82.H1_H1 ;  /* 0x30000052ff527230 */ /* 0x000fe20000004100 */
[----:B------:R-:W-:Y:S01]  /*6630*/  SHF.L.U32 R188, R163, 0x4, RZ ;  /* 0x00000004a3bc7819 */ /* 0x000fe200000006ff */
[--C-:B------:R-:W-:Y:S01]  /*6640*/  HADD2.F32 R85, -RZ, R86.reuse.H0_H0 ;  /* 0x20000056ff557230 */ /* 0x100fe20000004100 */
[----:B------:R-:W-:Y:S01]  /*6650*/  IADD3 R176, PT, PT, R171, R182, RZ ;  /* 0x000000b6abb07210 */ /* 0x000fe20007ffe0ff */
[----:B------:R-:W-:Y:S01]  /*6660*/  HADD2.F32 R86, -RZ, R86.H1_H1 ;  /* 0x30000056ff567230 */ /* 0x000fe20000004100 */
[----:B------:R-:W-:Y:S01]  /*6670*/  SHF.L.U32 R183, R169, 0x4, RZ ;  /* 0x00000004a9b77819 */ /* 0x000fe200000006ff */
[--C-:B------:R-:W-:Y:S01]  /*6680*/  HADD2.F32 R89, -RZ, R90.reuse.H0_H0 ;  /* 0x2000005aff597230 */ /* 0x100fe20000004100 */
[----:B------:R-:W-:Y:S01]  /*6690*/  F2FP.F16.E5M2.UNPACK_B R94, R145 ;  /* 0x00000091ff5e723e */ /* 0x000fe200020004ff */
[----:B------:R-:W-:Y:S01]  /*66a0*/  HADD2.F32 R90, -RZ, R90.H1_H1 ;  /* 0x3000005aff5a7230 */ /* 0x000fe20000004100 */
[----:B------:R-:W-:Y:S01]  /*66b0*/  IADD3 R178, PT, PT, R183, R176, RZ ;  /* 0x000000b0b7b27210 */ /* 0x000fe20007ffe0ff */
[----:B------:R-:W-:Y:S01]  /*66c0*/  HADD2.F32 R80, -RZ, R80.H1_H1 ;  /* 0x30000050ff507230 */ /* 0x000fe20000004100 */
[----:B------:R-:W-:Y:S01]  /*66d0*/  F2FP.F16.E5M2.UNPACK_B R98, R146 ;  /* 0x00000092ff62723e */ /* 0x000fe200020004ff */
[--C-:B------:R-:W-:Y:S01]  /*66e0*/  HADD2.F32 R93, -RZ, R94.reuse.H0_H0 ;  /* 0x2000005eff5d7230 */ /* 0x100fe20000004100 */
[----:B------:R-:W-:Y:S01]  /*66f0*/  F2FP.F16.E5M2.UNPACK_B R102, R147 ;  /* 0x00000093ff66723e */ /* 0x000fe200020004ff */
[----:B------:R-:W-:Y:S01]  /*6700*/  HADD2.F32 R94, -RZ, R94.H1_H1 ;  /* 0x3000005eff5e7230 */ /* 0x000fe20000004100 */
[----:B------:R-:W-:Y:S01]  /*6710*/  F2FP.F16.E5M2.UNPACK_B R106, R148 ;  /* 0x00000094ff6a723e */ /* 0x000fe200020004ff */
[C---:B---3--:R-:W-:Y:S01]  /*6720*/  FMUL R0, R70.reuse, R4 ;  /* 0x0000000446007220 */ /* 0x048fe20000400000 */
[C---:B------:R-:W-:Y:S01]  /*6730*/  FMUL R2, R70.reuse, R5 ;  /* 0x0000000546027220 */ /* 0x040fe20000400000 */
[C---:B------:R-:W-:Y:S01]  /*6740*/  FMUL R4, R70.reuse, R8 ;  /* 0x0000000846047220 */ /* 0x040fe20000400000 */
[C---:B------:R-:W-:Y:S01]  /*6750*/  FMUL R5, R70.reuse, R9 ;  /* 0x0000000946057220 */ /* 0x040fe20000400000 */
[C---:B------:R-:W-:Y:S01]  /*6760*/  FFMA R0, R73.reuse, R72, R0 ;  /* 0x0000004849007223 */ /* 0x040fe20000000000 */
[C---:B------:R-:W-:Y:S01]  /*6770*/  FFMA R2, R73.reuse, R75, R2 ;  /* 0x0000004b49027223 */ /* 0x040fe20000000002 */
[C---:B------:R-:W-:Y:S01]  /*6780*/  FMUL R8, R70.reuse, R12 ;  /* 0x0000000c46087220 */ /* 0x040fe20000400000 */
[C---:B------:R-:W-:Y:S01]  /*6790*/  FMUL R9, R70.reuse, R13 ;  /* 0x0000000d46097220 */ /* 0x040fe20000400000 */
[C---:B------:R-:W-:Y:S01]  /*67a0*/  FMUL R12, R70.reuse, R16 ;  /* 0x00000010460c7220 */ /* 0x040fe20000400000 */
[C---:B------:R-:W-:Y:S01]  /*67b0*/  FMUL R13, R70.reuse, R17 ;  /* 0x00000011460d7220 */ /* 0x040fe20000400000 */
[C---:B------:R-:W-:Y:S01]  /*67c0*/  FMUL R16, R70.reuse, R20 ;  /* 0x0000001446107220 */ /* 0x040fe20000400000 */
[C---:B------:R-:W-:Y:S01]  /*67d0*/  FMUL R17, R70.reuse, R21 ;  /* 0x0000001546117220 */ /* 0x040fe20000400000 */
[C---:B------:R-:W-:Y:S01]  /*67e0*/  FMUL R20, R70.reuse, R24 ;  /* 0x0000001846147220 */ /* 0x040fe20000400000 */
[C---:B------:R-:W-:Y:S01]  /*67f0*/  FMUL R21, R70.reuse, R25 ;  /* 0x0000001946157220 */ /* 0x040fe20000400000 */
[--C-:B------:R-:W-:Y:S02]  /*6800*/  HADD2.F32 R97, -RZ, R98.reuse.H0_H0 ;  /* 0x20000062ff617230 */ /* 0x100fe40000004100 */
[C---:B------:R-:W-:Y:S01]  /*6810*/  FMUL R24, R70.reuse, R28 ;  /* 0x0000001c46187220 */ /* 0x040fe20000400000 */
[----:B------:R-:W-:Y:S02]  /*6820*/  HADD2.F32 R98, -RZ, R98.H1_H1 ;  /* 0x30000062ff627230 */ /* 0x000fe40000004100 */
[C---:B------:R-:W-:Y:S01]  /*6830*/  FMUL R25, R70.reuse, R29 ;  /* 0x0000001d46197220 */ /* 0x040fe20000400000 */
[--C-:B------:R-:W-:Y:S02]  /*6840*/  HADD2.F32 R101, -RZ, R102.reuse.H0_H0 ;  /* 0x20000066ff657230 */ /* 0x100fe40000004100 */
[C---:B------:R-:W-:Y:S01]  /*6850*/  FMUL R28, R70.reuse, R32 ;  /* 0x00000020461c7220 */ /* 0x040fe20000400000 */
[----:B------:R-:W-:Y:S02]  /*6860*/  HADD2.F32 R102, -RZ, R102.H1_H1 ;  /* 0x30000066ff667230 */ /* 0x000fe40000004100 */
[C---:B------:R-:W-:Y:S01]  /*6870*/  FMUL R29, R70.reuse, R33 ;  /* 0x00000021461d7220 */ /* 0x040fe20000400000 */
[--C-:B------:R-:W-:Y:S02]  /*6880*/  HADD2.F32 R105, -RZ, R106.reuse.H0_H0 ;  /* 0x2000006aff697230 */ /* 0x100fe40000004100 */
[C---:B------:R-:W-:Y:S01]  /*6890*/  FMUL R32, R70.reuse, R36 ;  /* 0x0000002446207220 */ /* 0x040fe20000400000 */
[----:B------:R-:W-:Y:S01]  /*68a0*/  F2FP.F16.E5M2.UNPACK_B R96, R145.H1 ;  /* 0x00000091ff60723e */ /* 0x000fe200030004ff */
[----:B------:R-:W-:Y:S02]  /*68b0*/  HADD2.F32 R106, -RZ, R106.H1_H1 ;  /* 0x3000006aff6a7230 */ /* 0x000fe40000004100 */
[C---:B------:R-:W-:Y:S01]  /*68c0*/  FMUL R33, R70.reuse, R37 ;  /* 0x0000002546217220 */ /* 0x040fe20000400000 */
[C---:B------:R-:W-:Y:S01]  /*68d0*/  FMUL R36, R70.reuse, R40 ;  /* 0x0000002846247220 */ /* 0x040fe20000400000 */
[----:B------:R-:W-:Y:S01]  /*68e0*/  F2FP.F16.E5M2.UNPACK_B R100, R146.H1 ;  /* 0x00000092ff64723e */ /* 0x000fe200030004ff */
        /* <DEDUP_REMOVED lines=8> */
[----:B------:R-:W-:Y:S01]  /*6970*/  F2FP.F16.E5M2.UNPACK_B R110, R149 ;  /* 0x00000095ff6e723e */ /* 0x000fe200020004ff */
[C---:B------:R-:W-:Y:S01]  /*6980*/  FMUL R49, R70.reuse, R53 ;  /* 0x0000003546317220 */ /* 0x040fe20000400000 */
[C---:B------:R-:W-:Y:S01]  /*6990*/  FMUL R52, R70.reuse, R56 ;  /* 0x0000003846347220 */ /* 0x040fe20000400000 */
[----:B------:R-:W-:Y:S01]  /*69a0*/  F2FP.F16.E5M2.UNPACK_B R112, R149.H1 ;  /* 0x00000095ff70723e */ /* 0x000fe200030004ff */
[C---:B------:R-:W-:Y:S01]  /*69b0*/  FMUL R53, R70.reuse, R57 ;  /* 0x0000003946357220 */ /* 0x040fe20000400000 */
[--C-:B------:R-:W-:Y:S02]  /*69c0*/  HADD2.F32 R109, -RZ, R110.reuse.H0_H0 ;  /* 0x2000006eff6d7230 */ /* 0x100fe40000004100 */
[C---:B------:R-:W-:Y:S01]  /*69d0*/  FMUL R56, R70.reuse, R60 ;  /* 0x0000003c46387220 */ /* 0x040fe20000400000 */
[----:B------:R-:W-:Y:S01]  /*69e0*/  F2FP.F16.E5M2.UNPACK_B R114, R150 ;  /* 0x00000096ff72723e */ /* 0x000fe200020004ff */
[----:B------:R-:W-:Y:S02]  /*69f0*/  HADD2.F32 R110, -RZ, R110.H1_H1 ;  /* 0x3000006eff6e7230 */ /* 0x000fe40000004100 */
[C---:B------:R-:W-:Y:S01]  /*6a00*/  FMUL R57, R70.reuse, R61 ;  /* 0x0000003d46397220 */ /* 0x040fe20000400000 */
[C---:B------:R-:W-:Y:S01]  /*6a10*/  FMUL R60, R70.reuse, R64 ;  /* 0x00000040463c7220 */ /* 0x040fe20000400000 */
[----:B------:R-:W-:Y:S01]  /*6a20*/  F2FP.F16.E5M2.UNPACK_B R116, R150.H1 ;  /* 0x00000096ff74723e */ /* 0x000fe200030004ff */
[--C-:B------:R-:W-:Y:S02]  /*6a30*/  HADD2.F32 R113, -RZ, R114.reuse.H0_H0 ;  /* 0x20000072ff717230 */ /* 0x100fe40000004100 */
[C---:B------:R-:W-:Y:S01]  /*6a40*/  FMUL R61, R70.reuse, R65 ;  /* 0x00000041463d7220 */ /* 0x040fe20000400000 */
[----:B------:R-:W-:Y:S02]  /*6a50*/  HADD2.F32 R114, -RZ, R114.H1_H1 ;  /* 0x30000072ff727230 */ /* 0x000fe40000004100 */
[C---:B------:R-:W-:Y:S01]  /*6a60*/  FMUL R3, R70.reuse, R6 ;  /* 0x0000000646037220 */ /* 0x040fe20000400000 */
[----:B------:R-:W-:Y:S01]  /*6a70*/  F2FP.F16.E5M2.UNPACK_B R118, R151 ;  /* 0x00000097ff76723e */ /* 0x000fe200020004ff */
[C---:B------:R-:W-:Y:S01]  /*6a80*/  FMUL R7, R70.reuse, R7 ;  /* 0x0000000746077220 */ /* 0x040fe20000400000 */
[C---:B------:R-:W-:Y:S01]  /*6a90*/  FMUL R6, R70.reuse, R10 ;  /* 0x0000000a46067220 */ /* 0x040fe20000400000 */
[----:B------:R-:W-:Y:S01]  /*6aa0*/  F2FP.F16.E5M2.UNPACK_B R120, R151.H1 ;  /* 0x00000097ff78723e */ /* 0x000fe200030004ff */
[C---:B------:R-:W-:Y:S01]  /*6ab0*/  FFMA R3, R73.reuse, R74, R3 ;  /* 0x0000004a49037223 */ /* 0x040fe20000000003 */
[C---:B------:R-:W-:Y:S01]  /*6ac0*/  FFMA R7, R73.reuse, R76, R7 ;  /* 0x0000004c49077223 */ /* 0x040fe20000000007 */
[----:B------:R-:W-:Y:S01]  /*6ad0*/  F2FP.F16.E5M2.UNPACK_B R122, R152 ;  /* 0x00000098ff7a723e */ /* 0x000fe200020004ff */
[C---:B------:R-:W-:Y:S01]  /*6ae0*/  FFMA R4, R73.reuse, R77, R4 ;  /* 0x0000004d49047223 */ /* 0x040fe20000000004 */
[C---:B------:R-:W-:Y:S01]  /*6af0*/  FFMA R5, R73.reuse, R78, R5 ;  /* 0x0000004e49057223 */ /* 0x040fe20000000005 */
[----:B------:R-:W-:Y:S01]  /*6b00*/  F2FP.F16.E5M2.UNPACK_B R124, R152.H1 ;  /* 0x00000098ff7c723e */ /* 0x000fe200030004ff */
[----:B------:R-:W-:Y:S01]  /*6b10*/  FFMA R6, R73, R79, R6 ;  /* 0x0000004f49067223 */ /* 0x000fe20000000006 */
[----:B------:R-:W-:Y:S01]  /*6b20*/  F2FP.SATFINITE.E5M2.F32.PACK_AB_MERGE_C R179, R7, R3, RZ ;  /* 0x0000000307b3723e */ /* 0x000fe200048060ff */
[----:B------:R-:W-:Y:S02]  /*6b30*/  HADD2.F32 R117, -RZ, R118.H0_H0 ;  /* 0x20000076ff757230 */ /* 0x000fe40000004100 */
[----:B------:R-:W-:Y:S01]  /*6b40*/  FMUL R11, R70, R11 ;  /* 0x0000000b460b7220 */ /* 0x000fe20000400000 */
[----:B------:R-:W-:Y:S01]  /*6b50*/  HADD2.F32 R83, -RZ, R84.H0_H0 ;  /* 0x20000054ff537230 */ /* 0x000fe20000004100 */
[----:B------:R-:W-:Y:S01]  /*6b60*/  F2FP.SATFINITE.E5M2.F32.PACK_AB_MERGE_C R184, R2, R0, R179 ;  /* 0x0000000002b8723e */ /* 0x000fe200048060b3 */
[----:B------:R-:W-:Y:S01]  /*6b70*/  HADD2.F32 R118, -RZ, R118.H1_H1 ;  /* 0x30000076ff767230 */ /* 0x000fe20000004100 */
[----:B------:R-:W-:Y:S01]  /*6b80*/  IADD3 R179, PT, PT, R171, R188, RZ ;  /* 0x000000bcabb37210 */ /* 0x000fe20007ffe0ff */
[C---:B------:R-:W-:Y:S01]  /*6b90*/  FFMA R11, R73.reuse, R80, R11 ;  /* 0x00000050490b7223 */ /* 0x040fe2000000000b */
[C---:B------:R-:W-:Y:S01]  /*6ba0*/  FFMA R8, R73.reuse, R81, R8 ;  /* 0x0000005149087223 */ /* 0x040fe20000000008 */
[----:B------:R-:W-:Y:S01]  /*6bb0*/  FFMA R9, R73, R82, R9 ;  /* 0x0000005249097223 */ /* 0x000fe20000000009 */
[----:B------:R-:W-:Y:S02]  /*6bc0*/  HADD2.F32 R121, -RZ, R122.H0_H0 ;  /* 0x2000007aff797230 */ /* 0x000fe40000004100 */
[C---:B------:R-:W-:Y:S01]  /*6bd0*/  FMUL R10, R70.reuse, R14 ;  /* 0x0000000e460a7220 */ /* 0x040fe20000400000 */
[----:B------:R-:W-:Y:S01]  /*6be0*/  HADD2.F32 R84, -RZ, R84.H1_H1 ;  /* 0x30000054ff547230 */ /* 0x000fe20000004100 */
[----:B------:R-:W-:Y:S01]  /*6bf0*/  F2FP.SATFINITE.E5M2.F32.PACK_AB_MERGE_C R185, R11, R6, RZ ;  /* 0x000000060bb9723e */ /* 0x000fe200048060ff */
[----:B------:R-:W-:Y:S02]  /*6c00*/  HADD2.F32 R122, -RZ, R122.H1_H1 ;  /* 0x3000007aff7a7230 */ /* 0x000fe40000004100 */
[----:B------:R-:W-:Y:S01]  /*6c10*/  FFMA R10, R73, R83, R10 ;  /* 0x00000053490a7223 */ /* 0x000fe2000000000a */
[C---:B------:R-:W-:Y:S01]  /*6c20*/  FMUL R15, R70.reuse, R15 ;  /* 0x0000000f460f7220 */ /* 0x040fe20000400000 */
[--C-:B------:R-:W-:Y:S01]  /*6c30*/  HADD2.F32 R87, -RZ, R88.reuse.H0_H0 ;  /* 0x20000058ff577230 */ /* 0x100fe20000004100 */
[----:B------:R-:W-:Y:S01]  /*6c40*/  F2FP.SATFINITE.E5M2.F32.PACK_AB_MERGE_C R185, R5, R4, R185 ;  /* 0x0000000405b9723e */ /* 0x000fe200048060b9 */
[----:B------:R-:W-:Y:S02]  /*6c50*/  HADD2.F32 R88, -RZ, R88.H1_H1 ;  /* 0x30000058ff587230 */ /* 0x000fe40000004100 */
[C---:B------:R-:W-:Y:S01]  /*6c60*/  FFMA R15, R73.reuse, R84, R15 ;  /* 0x00000054490f7223 */ /* 0x040fe2000000000f */
[C---:B------:R-:W-:Y:S01]  /*6c70*/  FFMA R12, R73.reuse, R85, R12 ;  /* 0x00000055490c7223 */ /* 0x040fe2000000000c */
[----:B------:R-:W-:Y:S01]  /*6c80*/  FFMA R13, R73, R86, R13 ;  /* 0x00000056490d7223 */ /* 0x000fe2000000000d */
[C---:B------:R-:W-:Y:S01]  /*6c90*/  FMUL R14, R70.reuse, R18 ;  /* 0x00000012460e7220 */ /* 0x040fe20000400000 */
[----:B------:R-:W-:Y:S01]  /*6ca0*/  F2FP.F16.E5M2.UNPACK_B R126, R153 ;  /* 0x00000099ff7e723e */ /* 0x000fe200020004ff */
[C---:B------:R-:W-:Y:S01]  /*6cb0*/  FMUL R19, R70.reuse, R19 ;  /* 0x0000001346137220 */ /* 0x040fe20000400000 */
[----:B------:R-:W-:Y:S01]  /*6cc0*/  HADD2.F32 R91, -RZ, R92.H0_H0 ;  /* 0x2000005cff5b7230 */ /* 0x000fe20000004100 */
[----:B------:R-:W-:Y:S01]  /*6cd0*/  F2FP.SATFINITE.E5M2.F32.PACK_AB_MERGE_C R186, R15, R10, RZ ;  /* 0x0000000a0fba723e */ /* 0x000fe200048060ff */
[C---:B------:R-:W-:Y:S01]  /*6ce0*/  FFMA R14, R73.reuse, R87, R14 ;  /* 0x00000057490e7223 */ /* 0x040fe2000000000e */
[C---:B------:R-:W-:Y:S01]  /*6cf0*/  FFMA R19, R73.reuse, R88, R19 ;  /* 0x0000005849137223 */ /* 0x040fe20000000013 */
[C---:B------:R-:W-:Y:S01]  /*6d00*/  FFMA R16, R73.reuse, R89, R16 ;  /* 0x0000005949107223 */ /* 0x040fe20000000010 */
[----:B------:R-:W-:Y:S01]  /*6d10*/  F2FP.F16.E5M2.UNPACK_B R128, R153.H1 ;  /* 0x00000099ff80723e */ /* 0x000fe200030004ff */
[----:B------:R-:W-:Y:S01]  /*6d20*/  FFMA R17, R73, R90, R17 ;  /* 0x0000005a49117223 */ /* 0x000fe20000000011 */
[----:B------:R-:W-:Y:S01]  /*6d30*/  F2FP.SATFINITE.E5M2.F32.PACK_AB_MERGE_C R186, R9, R8, R186 ;  /* 0x0000000809ba723e */ /* 0x000fe200048060ba */
[--C-:B------:R-:W-:Y:S01]  /*6d40*/  HADD2.F32 R125, -RZ, R126.reuse.H0_H0 ;  /* 0x2000007eff7d7230 */ /* 0x100fe20000004100 */
[----:B------:R-:W-:Y:S01]  /*6d50*/  F2FP.SATFINITE.E5M2.F32.PACK_AB_MERGE_C R187, R19, R14, RZ ;  /* 0x0000000e13bb723e */ /* 0x000fe200048060ff */
[----:B------:R-:W-:Y:S02]  /*6d60*/  HADD2.F32 R126, -RZ, R126.H1_H1 ;  /* 0x3000007eff7e7230 */ /* 0x000fe40000004100 */
[C---:B------:R-:W-:Y:S01]  /*6d70*/  FMUL R18, R70.reuse, R22 ;  /* 0x0000001646127220 */ /* 0x040fe20000400000 */
[----:B------:R-:W-:Y:S01]  /*6d80*/  HADD2.F32 R92, -RZ, R92.H1_H1 ;  /* 0x3000005cff5c7230 */ /* 0x000fe20000004100 */
[----:B------:R-:W-:Y:S01]  /*6d90*/  F2FP.SATFINITE.E5M2.F32.PACK_AB_MERGE_C R187, R13, R12, R187 ;  /* 0x0000000c0dbb723e */ /* 0x000fe200048060bb */
[C---:B------:R-:W-:Y:S01]  /*6da0*/  FMUL R23, R70.reuse, R23 ;  /* 0x0000001746177220 */ /* 0x040fe20000400000 */
[--C-:B------:R-:W-:Y:S02]  /*6db0*/  HADD2.F32 R95, -RZ, R96.reuse.H0_H0 ;  /* 0x20000060ff5f7230 */ /* 0x100fe40000004100 */
[C---:B------:R-:W-:Y:S01]  /*6dc0*/  FFMA R18, R73.reuse, R91, R18 ;  /* 0x0000005b49127223 */ /* 0x040fe20000000012 */
[----:B------:R-:W-:Y:S01]  /*6dd0*/  HADD2.F32 R96, -RZ, R96.H1_H1 ;  /* 0x30000060ff607230 */ /* 0x000fe20000004100 */
[----:B------:R1:W-:Y:S01]  /*6de0*/  STS.128 [R137+UR44+0x8200], R184 ;  /* 0x008200b889007988 */ /* 0x0003e20008000c2c */
        /* <DEDUP_REMOVED lines=48> */
[----:B------:R1:W-:Y:S01]  /*70f0*/  STS.128 [R176+0x8010], R192 ;  /* 0x008010c0b0007388 */ /* 0x0003e20000000c00 */
[C---:B------:R-:W-:Y:S01]  /*7100*/  FFMA R39, R73.reuse, R108, R39 ;  /* 0x0000006c49277223 */ /* 0x040fe20000000027 */
[C---:B------:R-:W-:Y:S01]  /*7110*/  FFMA R36, R73.reuse, R109, R36 ;  /* 0x0000006d49247223 */ /* 0x040fe20000000024 */
[----:B------:R-:W-:Y:S01]  /*7120*/  FFMA R37, R73, R110, R37 ;  /* 0x0000006e49257223 */ /* 0x000fe20000000025 */
[----:B------:R-:W-:Y:S01]  /*7130*/  FMUL R38, R70, R42 ;  /* 0x0000002a46267220 */ /* 0x000fe20000400000 */
[----:B------:R-:W-:Y:S01]  /*7140*/  ISETP.NE.AND P0, PT, R174, RZ, PT ;  /* 0x000000ffae00720c */ /* 0x000fe20003f05270 */
[C---:B------:R-:W-:Y:S01]  /*7150*/  FMUL R43, R70.reuse, R43 ;  /* 0x0000002b462b7220 */ /* 0x040fe20000400000 */
[--C-:B------:R-:W-:Y:S01]  /*7160*/  HADD2.F32 R115, -RZ, R116.reuse.H0_H0 ;  /* 0x20000074ff737230 */ /* 0x100fe20000004100 */
[----:B------:R-:W-:Y:S01]  /*7170*/  F2FP.SATFINITE.E5M2.F32.PACK_AB_MERGE_C R196, R39, R34, RZ ;  /* 0x0000002227c4723e */ /* 0x000fe200048060ff */
[C---:B------:R-:W-:Y:S01]  /*7180*/  FFMA R38, R73.reuse, R111, R38 ;  /* 0x0000006f49267223 */ /* 0x040fe20000000026 */
[C---:B------:R-:W-:Y:S01]  /*7190*/  FFMA R43, R73.reuse, R112, R43 ;  /* 0x00000070492b7223 */ /* 0x040fe2000000002b */
[----:B------:R-:W-:Y:S01]  /*71a0*/  FFMA R40, R73, R113, R40 ;  /* 0x0000007149287223 */ /* 0x000fe20000000028 */
[----:B------:R-:W-:Y:S01]  /*71b0*/  F2FP.SATFINITE.E5M2.F32.PACK_AB_MERGE_C R196, R33, R32, R196 ;  /* 0x0000002021c4723e */ /* 0x000fe200048060c4 */
[----:B------:R-:W-:Y:S01]  /*71c0*/  FFMA R41, R73, R114, R41 ;  /* 0x0000007249297223 */ /* 0x000fe20000000029 */
[----:B------:R-:W-:Y:S01]  /*71d0*/  HADD2.F32 R116, -RZ, R116.H1_H1 ;  /* 0x30000074ff747230 */ /* 0x000fe20000004100 */
[----:B------:R-:W-:Y:S01]  /*71e0*/  F2FP.SATFINITE.E5M2.F32.PACK_AB_MERGE_C R197, R43, R38, RZ ;  /* 0x000000262bc5723e */ /* 0x000fe200048060ff */
[C---:B------:R-:W-:Y:S01]  /*71f0*/  FMUL R42, R70.reuse, R46 ;  /* 0x0000002e462a7220 */ /* 0x040fe20000400000 */
[C---:B------:R-:W-:Y:S01]  /*7200*/  FMUL R47, R70.reuse, R47 ;  /* 0x0000002f462f7220 */ /* 0x040fe20000400000 */
[--C-:B------:R-:W-:Y:S01]  /*7210*/  HADD2.F32 R119, -RZ, R120.reuse.H0_H0 ;  /* 0x20000078ff777230 */ /* 0x100fe20000004100 */
[----:B------:R-:W-:Y:S01]  /*7220*/  F2FP.SATFINITE.E5M2.F32.PACK_AB_MERGE_C R197, R37, R36, R197 ;  /* 0x0000002425c5723e */ /* 0x000fe200048060c5 */
[C---:B------:R-:W-:Y:S01]  /*7230*/  FFMA R42, R73.reuse, R115, R42 ;  /* 0x00000073492a7223 */ /* 0x040fe2000000002a */
[C---:B------:R-:W-:Y:S01]  /*7240*/  FFMA R47, R73.reuse, R116, R47 ;  /* 0x00000074492f7223 */ /* 0x040fe2000000002f */
[----:B------:R-:W-:Y:S01]  /*7250*/  FFMA R44, R73, R117, R44 ;  /* 0x00000075492c7223 */ /* 0x000fe2000000002c */
[----:B------:R-:W-:Y:S01]  /*7260*/  ISETP.NE.AND P6, PT, R189, RZ, PT ;  /* 0x000000ffbd00720c */ /* 0x000fe20003fc5270 */
[----:B------:R-:W-:Y:S01]  /*7270*/  FFMA R45, R73, R118, R45 ;  /* 0x00000076492d7223 */ /* 0x000fe2000000002d */
[----:B------:R-:W-:Y:S01]  /*7280*/  HADD2.F32 R120, -RZ, R120.H1_H1 ;  /* 0x30000078ff787230 */ /* 0x000fe20000004100 */
[----:B------:R-:W-:Y:S01]  /*7290*/  F2FP.SATFINITE.E5M2.F32.PACK_AB_MERGE_C R198, R47, R42, RZ ;  /* 0x0000002a2fc6723e */ /* 0x000fe200048060ff */
[C---:B------:R-:W-:Y:S01]  /*72a0*/  FMUL R46, R70.reuse, R50 ;  /* 0x00000032462e7220 */ /* 0x040fe20000400000 */
[C---:B------:R-:W-:Y:S01]  /*72b0*/  FMUL R51, R70.reuse, R51 ;  /* 0x0000003346337220 */ /* 0x040fe20000400000 */
[--C-:B------:R-:W-:Y:S02]  /*72c0*/  HADD2.F32 R123, -RZ, R124.reuse.H0_H0 ;  /* 0x2000007cff7b7230 */ /* 0x100fe40000004100 */
[C---:B------:R-:W-:Y:S01]  /*72d0*/  FMUL R50, R70.reuse, R54 ;  /* 0x0000003646327220 */ /* 0x040fe20000400000 */
[C---:B------:R-:W-:Y:S01]  /*72e0*/  FFMA R46, R73.reuse, R119, R46 ;  /* 0x00000077492e7223 */ /* 0x040fe2000000002e */
[----:B------:R-:W-:Y:S02]  /*72f0*/  HADD2.F32 R124, -RZ, R124.H1_H1 ;  /* 0x3000007cff7c7230 */ /* 0x000fe40000004100 */
[C---:B------:R-:W-:Y:S01]  /*7300*/  FFMA R51, R73.reuse, R120, R51 ;  /* 0x0000007849337223 */ /* 0x040fe20000000033 */
[C---:B------:R-:W-:Y:S01]  /*7310*/  FMUL R55, R70.reuse, R55 ;  /* 0x0000003746377220 */ /* 0x040fe20000400000 */
[C---:B------:R-:W-:Y:S01]  /*7320*/  FFMA R48, R73.reuse, R121, R48 ;  /* 0x0000007949307223 */ /* 0x040fe20000000030 */
[C---:B------:R-:W-:Y:S01]  /*7330*/  FFMA R49, R73.reuse, R122, R49 ;  /* 0x0000007a49317223 */ /* 0x040fe20000000031 */
[--C-:B------:R-:W-:Y:S02]  /*7340*/  HADD2.F32 R127, -RZ, R128.reuse.H0_H0 ;  /* 0x20000080ff7f7230 */ /* 0x100fe40000004100 */
[C---:B------:R-:W-:Y:S01]  /*7350*/  FFMA R50, R73.reuse, R123, R50 ;  /* 0x0000007b49327223 */ /* 0x040fe20000000032 */
[----:B------:R-:W-:Y:S02]  /*7360*/  HADD2.F32 R128, -RZ, R128.H1_H1 ;  /* 0x30000080ff807230 */ /* 0x000fe40000004100 */
[C---:B------:R-:W-:Y:S01]  /*7370*/  FMUL R54, R70.reuse, R58 ;  /* 0x0000003a46367220 */ /* 0x040fe20000400000 */
        /* <DEDUP_REMOVED lines=16> */
[----:B------:R-:W-:Y:S01]  /*7480*/  FFMA R63, R73, R132, R63 ;  /* 0x00000084493f7223 */ /* 0x000fe2000000003f */
[----:B------:R-:W-:Y:S01]  /*7490*/  FMUL R67, R70, R67 ;  /* 0x0000004346437220 */ /* 0x000fe20000400000 */
[----:B------:R-:W-:Y:S01]  /*74a0*/  F2FP.SATFINITE.E5M2.F32.PACK_AB_MERGE_C R199, R51, R46, RZ ;  /* 0x0000002e33c7723e */ /* 0x000fe200048060ff */
[C---:B------:R-:W-:Y:S01]  /*74b0*/  FFMA R60, R73.reuse, R133, R60 ;  /* 0x00000085493c7223 */ /* 0x040fe2000000003c */
[C---:B------:R-:W-:Y:S01]  /*74c0*/  FFMA R61, R73.reuse, R134, R61 ;  /* 0x00000086493d7223 */ /* 0x040fe2000000003d */
[C---:B------:R-:W-:Y:S01]  /*74d0*/  FFMA R62, R73.reuse, R135, R62 ;  /* 0x00000087493e7223 */ /* 0x040fe2000000003e */
[----:B------:R-:W-:Y:S01]  /*74e0*/  FFMA R67, R73, R136, R67 ;  /* 0x0000008849437223 */ /* 0x000fe20000000043 */
[----:B------:R-:W-:Y:S02]  /*74f0*/  F2FP.SATFINITE.E5M2.F32.PACK_AB_MERGE_C R198, R41, R40, R198 ;  /* 0x0000002829c6723e */ /* 0x000fe400048060c6 */
[----:B------:R-:W-:Y:S02]  /*7500*/  F2FP.SATFINITE.E5M2.F32.PACK_AB_MERGE_C R199, R45, R44, R199 ;  /* 0x0000002c2dc7723e */ /* 0x000fe400048060c7 */
[----:B------:R-:W-:Y:S02]  /*7510*/  F2FP.SATFINITE.E5M2.F32.PACK_AB_MERGE_C R200, R55, R50, RZ ;  /* 0x0000003237c8723e */ /* 0x000fe400048060ff */
[----:B------:R-:W-:Y:S01]  /*7520*/  F2FP.SATFINITE.E5M2.F32.PACK_AB_MERGE_C R201, R59, R54, RZ ;  /* 0x000000363bc9723e */ /* 0x000fe200048060ff */
[----:B------:R1:W-:Y:S01]  /*7530*/  STS.128 [R179+0x8020], R196 ;  /* 0x008020c4b3007388 */ /* 0x0003e20000000c00 */
[----:B------:R-:W-:Y:S02]  /*7540*/  F2FP.SATFINITE.E5M2.F32.PACK_AB_MERGE_C R202, R63, R58, RZ ;  /* 0x0000003a3fca723e */ /* 0x000fe400048060ff */
[----:B------:R-:W-:Y:S02]  /*7550*/  F2FP.SATFINITE.E5M2.F32.PACK_AB_MERGE_C R203, R67, R62, RZ ;  /* 0x0000003e43cb723e */ /* 0x000fe400048060ff */
[----:B------:R-:W-:Y:S02]  /*7560*/  F2FP.SATFINITE.E5M2.F32.PACK_AB_MERGE_C R200, R49, R48, R200 ;  /* 0x0000003031c8723e */ /* 0x000fe400048060c8 */
[----:B------:R-:W-:Y:S02]  /*7570*/  F2FP.SATFINITE.E5M2.F32.PACK_AB_MERGE_C R201, R53, R52, R201 ;  /* 0x0000003435c9723e */ /* 0x000fe400048060c9 */
[----:B------:R-:W-:Y:S02]  /*7580*/  F2FP.SATFINITE.E5M2.F32.PACK_AB_MERGE_C R202, R57, R56, R202 ;  /* 0x0000003839ca723e */ /* 0x000fe400048060ca */
[----:B------:R-:W-:Y:S02]  /*7590*/  F2FP.SATFINITE.E5M2.F32.PACK_AB_MERGE_C R203, R61, R60, R203 ;  /* 0x0000003c3dcb723e */ /* 0x000fe400048060cb */
[----:B------:R-:W-:Y:S02]  /*75a0*/  LEA R190, R166, UR44, 0x3 ;  /* 0x0000002ca6be7c11 */ /* 0x000fe4000f8e18ff */
[----:B------:R-:W-:Y:S01]  /*75b0*/  @P6 SHF.L.U32 R191, R165, 0x1f, RZ ;  /* 0x0000001fa5bf6819 */ /* 0x000fe200000006ff */
[----:B------:R1:W-:Y:S01]  /*75c0*/  STS.128 [R178+0x8010], R200 ;  /* 0x008010c8b2007388 */ /* 0x0003e20000000c00 */
[----:B------:R-:W-:Y:S01]  /*75d0*/  @!PT LDS RZ, [RZ] ;  /* 0x00000000fffff984 */ /* 0x000fe20000000800 */
[----:B------:R-:W-:Y:S01]  /*75e0*/  @!PT LDS RZ, [RZ] ;  /* 0x00000000fffff984 */ /* 0x000fe20000000800 */
[----:B------:R-:W-:Y:S01]  /*75f0*/  @!PT LDS RZ, [RZ] ;  /* 0x00000000fffff984 */ /* 0x000fe20000000800 */
[----:B------:R-:W-:Y:S01]  /*7600*/  @!PT LDS RZ, [RZ] ;  /* 0x00000000fffff984 */ /* 0x000fe20000000800 */
[----:B------:R2:W-:Y:S07]  /*7610*/  MEMBAR.ALL.CTA ;  /* 0x0000000000007992 */ /* 0x0005ee0000008000 */
[----:B--2---:R-:W2:Y:S02]  /*7620*/  FENCE.VIEW.ASYNC.S ;  /* 0x00000000000073c6 */ /* 0x004ea40000000000 */
[----:B--2---:R-:W-:Y:S06]  /*7630*/  BAR.SYNC.DEFER_BLOCKING 0x1, 0x80 ;  /* 0x0042000000007b1d */ /* 0x004fec0000010000 */
[----:B------:R-:W-:Y:S05]  /*7640*/  @P0 BRA `(.L_x_108) ;  /* 0x0000000000280947 */ /* 0x000fea0003800000 */
[----:B------:R-:W-:Y:S01]  /*7650*/  UIADD3 UR4, UPT, UPT, UR44, 0x8200, URZ ;  /* 0x000082002c047890 */ /* 0x000fe2000fffe0ff */
[----:B------:R-:W-:Y:S05]  /*7660*/  UMOV UR51, UR36 ;  /* 0x0000002400337c82 */ /* 0x000fea0008000000 */
[----:B------:R-:W-:Y:S01]  /*7670*/  MOV R173, UR4 ;  /* 0x0000000400ad7c02 */ /* 0x000fe20008000f00 */
[----:B------:R-:W-:Y:S03]  /*7680*/  UIADD3 UR4, UP0, UPT, UR62, 0x680, URZ ;  /* 0x000006803e047890 */ /* 0x000fe6000ff1e0ff */
[----:B------:R-:W-:Y:S01]  /*7690*/  R2UR UR48, R173 ;  /* 0x00000000ad3072ca */ /* 0x000fe200000e0000 */
[----:B------:R-:W-:Y:S11]  /*76a0*/  UIADD3.X UR5, UPT, UPT, URZ, UR63, URZ, UP0, !UPT ;  /* 0x0000003fff057290 */ /* 0x000ff600087fe4ff */
[----:B------:R-:W-:Y:S01]  /*76b0*/  @!UPT UIADD3 URZ, UPT, UPT, URZ, URZ, URZ ;  /* 0x000000fffffff290 */ /* 0x000fe2000fffe0ff */
[----:B------:R2:W-:Y:S01]  /*76c0*/  UTMASTG.3D [UR48], [UR4] ;  /* 0x00000030040073b5 */ /* 0x0005e20008010000 */
[----:B------:R0:W-:Y:S01]  /*76d0*/  UTMACMDFLUSH ;  /* 0x00000000000079b7 */ /* 0x0001e20000000000 */
[----:B--2---:R-:W-:Y:S04]  /*76e0*/  DEPBAR.LE SB0, 0x1 ;  /* 0x000080400000791a */ /* 0x004fe80000000000 */
.L_x_108:
[----:B------:R-:W-:Y:S05]  /*76f0*/  BSYNC.RECONVERGENT B0 ;  /* 0x0000000000007941 */ /* 0x000fea0003800200 */
.L_x_107:
[----:B------:R-:W-:Y:S06]  /*7700*/  BAR.SYNC.DEFER_BLOCKING 0x1, 0x80 ;  /* 0x0042000000007b1d */ /* 0x000fec0000010000 */
[----:B------:R-:W2:Y:S01]  /*7710*/  @P6 SYNCS.PHASECHK.TRANS64.TRYWAIT P0, [R190+URZ+0x70], R191 ;  /* 0x000070bfbe0065a7 */ /* 0x000ea200080011ff */
[----:B------:R-:W-:Y:S01]  /*7720*/  BSSY B1, `(.L_x_109) ;  /* 0x0000023000017945 */ /* 0x000fe20003800000 */
[----:B--2---:R-:W-:Y:S03]  /*7730*/  @P6 SEL R180, RZ, 0x1, !P0 ;  /* 0x00000001ffb46807 */ /* 0x004fe60004000000 */
[----:B------:R-:W-:Y:S05]  /*7740*/  @!P6 BRA `(.L_x_110) ;  /* 0x000000000080e947 */ /* 0x000fea0003800000 */
[----:B------:R-:W-:Y:S01]  /*7750*/  ISETP.NE.AND P1, PT, R181, RZ, PT ;  /* 0x000000ffb500720c */ /* 0x000fe20003f25270 */
[----:B------:R-:W2:Y:S01]  /*7760*/  S2R R0, SR_CgaCtaId ;  /* 0x0000000000007919 */ /* 0x000ea20000008800 */
[----:B------:R-:W-:Y:S01]  /*7770*/  ISETP.NE.AND P0, PT, R180, RZ, PT ;  /* 0x000000ffb400720c */ /* 0x000fe20003f05270 */
[----:B------:R-:W-:Y:S10]  /*7780*/  BSSY B0, `(.L_x_111) ;  /* 0x0000009000007945 */ /* 0x000ff40003800000 */
[----:B------:R-:W-:Y:S04]  /*7790*/  @P1 IMAD R3, R166, 0x2000, R171 ;  /* 0x00002000a6031824 */ /* 0x000fe800078e02ab */
[C---:B------:R-:W-:Y:S01]  /*77a0*/  @P1 IMAD.IADD R6, R3.reuse, 0x1, R182 ;  /* 0x0000000103061824 */ /* 0x040fe200078e02b6 */
[----:B------:R-:W-:Y:S03]  /*77b0*/  @P1 IADD3 R4, PT, PT, R3, R188, RZ ;  /* 0x000000bc03041210 */ /* 0x000fe60007ffe0ff */
[----:B------:R-:W-:Y:S01]  /*77c0*/  @P1 IMAD.IADD R2, R183, 0x1, R6 ;  /* 0x00000001b7021824 */ /* 0x000fe200078e0206 */
[----:B------:R-:W-:Y:S06]  /*77d0*/  @P0 BRA `(.L_x_112) ;  /* 0x00000000000c0947 */ /* 0x000fec0003800000 */
[----:B------:R-:W-:Y:S04]  /*77e0*/  SHF.L.U32 R5, R165, 0x1f, RZ ;  /* 0x0000001fa5057819 */ /* 0x000fe800000006ff */
[----:B------:R-:W3:Y:S02]  /*77f0*/  SYNCS.PHASECHK.TRANS64.TRYWAIT P0, [R190+URZ+0x70], R5 ;  /* 0x00007005be0075a7 */ /* 0x000ee400080011ff */
[----:B---3--:R-:W-:Y:S05]  /*7800*/  @!P0 BRA `(.L_x_113) ;  /* 0x0000004c00188947 */ /* 0x008fea0003800000 */
.L_x_112:
[----:B------:R-:W-:Y:S05]  /*7810*/  BSYNC B0 ;  /* 0x0000000000007941 */ /* 0x000fea0003800000 */
.L_x_111:
[----:B------:R-:W-:Y:S01]  /*7820*/  ISETP.NE.AND P0, PT, R181, RZ, PT ;  /* 0x000000ffb500720c */ /* 0x000fe20003f05270 */
[----:B---3--:R-:W-:Y:S02]  /*7830*/  VIADD R5, R190, 0x90 ;  /* 0x00000090be057836 */ /* 0x008fe40000000000 */
[----:B------:R-:W-:Y:S03]  /*7840*/  VIADD R166, R166, 0x1 ;  /* 0x00000001a6a67836 */ /* 0x000fe60000000000 */
[----:B--2---:R-:W-:Y:S07]  /*7850*/  PRMT R0, R0, 0x654, R5 ;  /* 0x0000065400007816 */ /* 0x004fee0000000005 */
[----:B------:R2:W3:Y:S04]  /*7860*/  @P0 LDS.128 R140, [R3] ;  /* 0x00000000038c0984 */ /* 0x0004e80000000c00 */
[----:B------:R2:W4:Y:S04]  /*7870*/  @P0 LDS.128 R148, [R4+0x20] ;  /* 0x0000200004940984 */ /* 0x0005280000000c00 */
        /* <DEDUP_REMOVED lines=12> */
[----:B--234-:R-:W-:Y:S02]  /*7940*/  LOP3.LUT R165, R165, R0, RZ, 0x3c, !PT ;  /* 0x00000000a5a57212 */ /* 0x01cfe400078e3cff */
.L_x_110:
[----:B------:R-:W-:Y:S05]  /*7950*/  BSYNC B1 ;  /* 0x0000000000017941 */ /* 0x000fea0003800000 */
.L_x_109:
[----:B------:R-:W-:Y:S01]  /*7960*/  VIADD R0, R71, 0x40 ;  /* 0x0000004047007836 */ /* 0x000fe20000000000 */
[----:B------:R-:W-:Y:S04]  /*7970*/  BSSY.RECONVERGENT B6, `(.L_x_114) ;  /* 0x0000015000067945 */ /* 0x000fe80003800200 */
[----:B------:R-:W-:Y:S04]  /*7980*/  SHF.R.U32.HI R0, RZ, 0x15, R0 ;  /* 0x00000015ff007819 */ /* 0x000fe80000011600 */
[----:B------:R-:W-:Y:S11]  /*7990*/  LOP3.LUT P0, RZ, R0, 0x3, R159, 0x48, !PT ;  /* 0x0000000300ff7812 */ /* 0x000ff6000780489f */
[----:B------:R-:W-:Y:S02]  /*79a0*/  @!UPT UIADD3 URZ, UPT, UPT, URZ, URZ, URZ ;  /* 0x000000fffffff290 */ /* 0x000fe4000fffe0ff */
        /* <DEDUP_REMOVED lines=8> */
[----:B------:R-:W5:Y:S01]  /*7a30*/  LDCU.64 UR4, c[0x4][0x18] ;  /* 0x01000300ff0477ac */ /* 0x000f620008000a00 */
[----:B--2---:R-:W-:Y:S01]  /*7a40*/  MOV R5, UR9 ;  /* 0x0000000900057c02 */ /* 0x004fe20008000f00 */
[----:B------:R-:W-:Y:S01]  /*7a50*/  IMAD.U32 R4, RZ, RZ, UR8 ;  /* 0x00000008ff047e24 */ /* 0x000fe2000f8e00ff */
[----:B---3--:R-:W-:Y:S01]  /*7a60*/  MOV R7, UR7 ;  /* 0x0000000700077c02 */ /* 0x008fe20008000f00 */
[----:B------:R-:W-:Y:S01]  /*7a70*/  IMAD.U32 R6, RZ, RZ, UR6 ;  /* 0x00000006ff067e24 */ /* 0x000fe2000f8e00ff */
[----:B-----5:R-:W-:Y:S01]  /*7a80*/  MOV R11, UR5 ;  /* 0x00000005000b7c02 */ /* 0x020fe20008000f00 */
[----:B------:R-:W-:Y:S02]  /*7a90*/  IMAD.U32 R10, RZ, RZ, UR4 ;  /* 0x00000004ff0a7e24 */ /* 0x000fe4000f8e00ff */
[----:B------:R-:W-:Y:S07]  /*7aa0*/  LEPC R20, `(.L_x_115) ;  /* 0x000000001014794e */ /* 0x000fee0000000000 */
[----:B-1--4-:R-:W-:Y:S05]  /*7ab0*/  CALL.ABS.NOINC R2 ;  /* 0x0000000002007343 */ /* 0x012fea0003c00000 */
.L_x_115:
[----:B------:R-:W-:Y:S05]  /*7ac0*/  BSYNC.RECONVERGENT B6 ;  /* 0x0000000000067941 */ /* 0x000fea0003800200 */
.L_x_114:
[----:B------:R-:W-:Y:S01]  /*7ad0*/  F2FP.F16.E5M2.UNPACK_B R4, R141 ;  /* 0x0000008dff04723e */ /* 0x000fe200020004ff */
[----:B------:R-:W-:Y:S05]  /*7ae0*/  WARPSYNC.ALL ;  /* 0x0000000000007948 */ /* 0x000fea0003800000 */
[----:B------:R-:W-:Y:S01]  /*7af0*/  R2UR UR4, R71 ;  /* 0x00000000470472ca */ /* 0x000fe200000e0000 */
[--C-:B------:R-:W-:Y:S01]  /*7b00*/  HADD2.F32 R78, -RZ, R4.reuse.H0_H0 ;  /* 0x20000004ff4e7230 */ /* 0x100fe20000004100 */
[-C--:B------:R-:W-:Y:S01]  /*7b10*/  F2FP.F16.E5M2.UNPACK_B R0, R140.reuse ;  /* 0x0000008cff00723e */ /* 0x080fe200020004ff */
[----:B------:R-:W-:Y:S01]  /*7b20*/  HADD2.F32 R75, -RZ, R4.H1_H1 ;  /* 0x30000004ff4b7230 */ /* 0x000fe20000004100 */
[----:B------:R-:W-:Y:S01]  /*7b30*/  F2FP.F16.E5M2.UNPACK_B R4, R143 ;  /* 0x0000008fff04723e */ /* 0x000fe200020004ff */
[----:B------:R-:W-:Y:S01]  /*7b40*/  BSSY.RECONVERGENT B0, `(.L_x_116) ;  /* 0x0000116000007945 */ /* 0x000fe20003800200 */
[----:B------:R-:W-:Y:S01]  /*7b50*/  F2FP.F16.E5M2.UNPACK_B R3, R140.H1 ;  /* 0x0000008cff03723e */ /* 0x000fe200030004ff */
[--C-:B------:R-:W-:Y:S01]  /*7b60*/  HADD2.F32 R2, -RZ, R0.reuse.H0_H0 ;  /* 0x20000000ff027230 */ /* 0x100fe20000004100 */
[----:B-1----:R-:W-:Y:S01]  /*7b70*/  F2FP.F16.E5M2.UNPACK_B R127, R154 ;  /* 0x0000009aff7f723e */ /* 0x002fe200020004ff */
[----:B------:R-:W-:Y:S01]  /*7b80*/  HADD2.F32 R72, -RZ, R0.H1_H1 ;  /* 0x30000000ff487230 */ /* 0x000fe20000004100 */
[----:B------:R-:W-:Y:S01]  /*7b90*/  F2FP.F16.E5M2.UNPACK_B R0, R141.H1 ;  /* 0x0000008dff00723e */ /* 0x000fe200030004ff */
[--C-:B------:R-:W-:Y:S01]  /*7ba0*/  HADD2.F32 R74, -RZ, R3.reuse.H0_H0 ;  /* 0x20000003ff4a7230 */ /* 0x100fe20000004100 */
[----:B------:R-:W-:Y:S01]  /*7bb0*/  F2FP.F16.E5M2.UNPACK_B R117, R151.H1 ;  /* 0x00000097ff75723e */ /* 0x000fe200030004ff */
[----:B------:R-:W-:Y:S01]  /*7bc0*/  HADD2.F32 R76, -RZ, R3.H1_H1 ;  /* 0x30000003ff4c7230 */ /* 0x000fe20000004100 */
[-C--:B------:R-:W-:Y:S01]  /*7bd0*/  F2FP.F16.E5M2.UNPACK_B R3, R142.reuse ;  /* 0x0000008eff03723e */ /* 0x080fe200020004ff */
[--C-:B------:R-:W-:Y:S01]  /*7be0*/  HADD2.F32 R80, -RZ, R0.reuse.H0_H0 ;  /* 0x20000000ff507230 */ /* 0x100fe20000004100 */
[----:B------:R-:W-:Y:S01]  /*7bf0*/  ISETP.NE.AND P0, PT, R174, RZ, PT ;  /* 0x000000ffae00720c */ /* 0x000fe20003f05270 */
[----:B------:R-:W-:Y:S01]  /*7c00*/  HADD2.F32 R77, -RZ, R0.H1_H1 ;  /* 0x30000000ff4d7230 */ /* 0x000fe20000004100 */
[----:B------:R-:W-:Y:S01]  /*7c10*/  F2FP.F16.E5M2.UNPACK_B R0, R142.H1 ;  /* 0x0000008eff00723e */ /* 0x000fe200030004ff */
[--C-:B------:R-:W-:Y:S01]  /*7c20*/  HADD2.F32 R82, -RZ, R3.reuse.H0_H0 ;  /* 0x20000003ff527230 */ /* 0x100fe20000004100 */
[----:B------:R-:W-:Y:S01]  /*7c30*/  ISETP.NE.AND P6, PT, R189, RZ, PT ;  /* 0x000000ffbd00720c */ /* 0x000fe20003fc5270 */
[----:B------:R-:W-:Y:S01]  /*7c40*/  HADD2.F32 R79, -RZ, R3.H1_H1 ;  /* 0x30000003ff4f7230 */ /* 0x000fe20000004100 */
[----:B------:R-:W-:Y:S01]  /*7c50*/  F2FP.F16.E5M2.UNPACK_B R3, R143.H1 ;  /* 0x0000008fff03723e */ /* 0x000fe200030004ff */
[--C-:B------:R-:W-:Y:S02]  /*7c60*/  HADD2.F32 R84, -RZ, R0.reuse.H0_H0 ;  /* 0x20000000ff547230 */ /* 0x100fe40000004100 */
[----:B------:R-:W-:Y:S01]  /*7c70*/  HADD2.F32 R81, -RZ, R0.H1_H1 ;  /* 0x30000000ff517230 */ /* 0x000fe20000004100 */
[-C--:B------:R-:W-:Y:S01]  /*7c80*/  F2FP.F16.E5M2.UNPACK_B R0, R144.reuse ;  /* 0x00000090ff00723e */ /* 0x080fe200020004ff */
[--C-:B------:R-:W-:Y:S02]  /*7c90*/  HADD2.F32 R86, -RZ, R4.reuse.H0_H0 ;  /* 0x20000004ff567230 */ /* 0x100fe40000004100 */
[----:B------:R-:W-:Y:S01]  /*7ca0*/  HADD2.F32 R83, -RZ, R4.H1_H1 ;  /* 0x30000004ff537230 */ /* 0x000fe20000004100 */
[-C--:B------:R-:W-:Y:S01]  /*7cb0*/  F2FP.F16.E5M2.UNPACK_B R4, R145.reuse ;  /* 0x00000091ff04723e */ /* 0x080fe200020004ff */
[--C-:B------:R-:W-:Y:S02]  /*7cc0*/  HADD2.F32 R90, -RZ, R0.reuse.H0_H0 ;  /* 0x20000000ff5a7230 */ /* 0x100fe40000004100 */
[----:B------:R-:W-:Y:S01]  /*7cd0*/  HADD2.F32 R87, -RZ, R0.H1_H1 ;  /* 0x30000000ff577230 */ /* 0x000fe20000004100 */
[----:B------:R-:W-:Y:S01]  /*7ce0*/  F2FP.F16.E5M2.UNPACK_B R0, R145.H1 ;  /* 0x00000091ff00723e */ /* 0x000fe200030004ff */
[--C-:B------:R-:W-:Y:S02]  /*7cf0*/  HADD2.F32 R88, -RZ, R3.reuse.H0_H0 ;  /* 0x20000003ff587230 */ /* 0x100fe40000004100 */
[----:B------:R-:W-:Y:S01]  /*7d00*/  HADD2.F32 R85, -RZ, R3.H1_H1 ;  /* 0x30000003ff557230 */ /* 0x000fe20000004100 */
[----:B------:R-:W-:Y:S01]  /*7d10*/  F2FP.F16.E5M2.UNPACK_B R3, R144.H1 ;  /* 0x00000090ff03723e */ /* 0x000fe200030004ff */
[--C-:B------:R-:W-:Y:S02]  /*7d20*/  HADD2.F32 R96, -RZ, R0.reuse.H0_H0 ;  /* 0x20000000ff607230 */ /* 0x100fe40000004100 */
[----:B------:R-:W-:Y:S01]  /*7d30*/  HADD2.F32 R93, -RZ, R0.H1_H1 ;  /* 0x30000000ff5d7230 */ /* 0x000fe20000004100 */
[-C--:B------:R-:W-:Y:S01]  /*7d40*/  F2FP.F16.E5M2.UNPACK_B R0, R146.reuse.H1 ;  /* 0x00000092ff00723e */ /* 0x080fe200030004ff */
[--C-:B------:R-:W-:Y:S02]  /*7d50*/  HADD2.F32 R94, -RZ, R4.reuse.H0_H0 ;  /* 0x20000004ff5e7230 */ /* 0x100fe40000004100 */
[----:B------:R-:W-:Y:S01]  /*7d60*/  HADD2.F32 R91, -RZ, R4.H1_H1 ;  /* 0x30000004ff5b7230 */ /* 0x000fe20000004100 */
[----:B------:R-:W-:Y:S01]  /*7d70*/  F2FP.F16.E5M2.UNPACK_B R4, R147 ;  /* 0x00000093ff04723e */ /* 0x000fe200020004ff */
[--C-:B------:R-:W-:Y:S02]  /*7d80*/  HADD2.F32 R92, -RZ, R3.reuse.H0_H0 ;  /* 0x20000003ff5c7230 */ /* 0x100fe40000004100 */
[----:B------:R-:W-:Y:S01]  /*7d90*/  HADD2.F32 R89, -RZ, R3.H1_H1 ;  /* 0x30000003ff597230 */ /* 0x000fe20000004100 */
[----:B------:R-:W-:Y:S01]  /*7da0*/  F2FP.F16.E5M2.UNPACK_B R3, R146 ;  /* 0x00000092ff03723e */ /* 0x000fe200020004ff */
[--C-:B------:R-:W-:Y:S02]  /*7db0*/  HADD2.F32 R100, -RZ, R0.reuse.H0_H0 ;  /* 0x20000000ff647230 */ /* 0x100fe40000004100 */
[----:B------:R-:W-:Y:S01]  /*7dc0*/  HADD2.F32 R97, -RZ, R0.H1_H1 ;  /* 0x30000000ff617230 */ /* 0x000fe20000004100 */
[-C--:B------:R-:W-:Y:S01]  /*7dd0*/  F2FP.F16.E5M2.UNPACK_B R0, R148.reuse ;  /* 0x00000094ff00723e */ /* 0x080fe200020004ff */
[--C-:B------:R-:W-:Y:S02]  /*7de0*/  HADD2.F32 R102, -RZ, R4.reuse.H0_H0 ;  /* 0x20000004ff667230 */ /* 0x100fe40000004100 */
[----:B------:R-:W-:Y:S01]  /*7df0*/  HADD2.F32 R99, -RZ, R4.H1_H1 ;  /* 0x30000004ff637230 */ /* 0x000fe20000004100 */
[----:B------:R-:W-:Y:S01]  /*7e00*/  F2FP.F16.E5M2.UNPACK_B R4, R149 ;  /* 0x00000095ff04723e */ /* 0x000fe200020004ff */
[--C-:B------:R-:W-:Y:S02]  /*7e10*/  HADD2.F32 R98, -RZ, R3.reuse.H0_H0 ;  /* 0x20000003ff627230 */ /* 0x100fe40000004100 */
[----:B------:R-:W-:Y:S01]  /*7e20*/  HADD2.F32 R95, -RZ, R3.H1_H1 ;  /* 0x30000003ff5f7230 */ /* 0x000fe20000004100 */
[----:B------:R-:W-:Y:S01]  /*7e30*/  F2FP.F16.E5M2.UNPACK_B R3, R147.H1 ;  /* 0x00000093ff03723e */ /* 0x000fe200030004ff */
[--C-:B------:R-:W-:Y:S02]  /*7e40*/  HADD2.F32 R106, -RZ, R0.reuse.H0_H0 ;  /* 0x20000000ff6a7230 */ /* 0x100fe40000004100 */
[----:B------:R-:W-:Y:S01]  /*7e50*/  HADD2.F32 R103, -RZ, R0.H1_H1 ;  /* 0x30000000ff677230 */ /* 0x000fe20000004100 */
[----:B------:R-:W-:Y:S01]  /*7e60*/  F2FP.F16.E5M2.UNPACK_B R0, R148.H1 ;  /* 0x00000094ff00723e */ /* 0x000fe200030004ff */
[--C-:B------:R-:W-:Y:S02]  /*7e70*/  HADD2.F32 R110, -RZ, R4.reuse.H0_H0 ;  /* 0x20000004ff6e7230 */ /* 0x100fe40000004100 */
[----:B------:R-:W-:Y:S02]  /*7e80*/  HADD2.F32 R107, -RZ, R4.H1_H1 ;  /* 0x30000004ff6b7230 */ /* 0x000fe40000004100 */
[--C-:B------:R-:W-:Y:S01]  /*7e90*/  HADD2.F32 R104, -RZ, R3.reuse.H0_H0 ;  /* 0x20000003ff687230 */ /* 0x100fe20000004100 */
[----:B------:R-:W1:Y:S01]  /*7ea0*/  LDTM.x64 R4, tmem[UR4+0x40] ;  /* 0x00004004000479ee */ /* 0x000e620008340000 */
[----:B------:R-:W-:Y:S01]  /*7eb0*/  HADD2.F32 R101, -RZ, R3.H1_H1 ;  /* 0x30000003ff657230 */ /* 0x000fe20000004100 */
[----:B------:R-:W-:Y:S01]  /*7ec0*/  F2FP.F16.E5M2.UNPACK_B R3, R149.H1 ;  /* 0x00000095ff03723e */ /* 0x000fe200030004ff */
        /* <DEDUP_REMOVED lines=14> */
[----:B------:R-:W-:Y:S01]  /*7fb0*/  F2FP.F16.E5M2.UNPACK_B R0, R152.H1 ;  /* 0x00000098ff00723e */ /* 0x000fe200030004ff */
[--C-:B------:R-:W-:Y:S02]  /*7fc0*/  HADD2.F32 R122, -RZ, R3.reuse.H0_H0 ;  /* 0x20000003ff7a7230 */ /* 0x100fe40000004100 */
[C---:B-1----:R-:W-:Y:S01]  /*7fd0*/  FMUL R7, R70.reuse, R7 ;  /* 0x0000000746077220 */ /* 0x042fe20000400000 */
        /* <DEDUP_REMOVED lines=10> */
[C---:B------:R-:W-:Y:S01]  /*8080*/  FMUL R0, R70.reuse, R4 ;  /* 0x0000000446007220 */ /* 0x040fe20000400000 */
[--C-:B------:R-:W-:Y:S01]  /*8090*/  HADD2.F32 R130, -RZ, R127.reuse.H0_H0 ;  /* 0x2000007fff827230 */ /* 0x100fe20000004100 */
[----:B------:R-:W-:Y:S01]  /*80a0*/  F2FP.F16.E5M2.UNPACK_B R4, R155 ;  /* 0x0000009bff04723e */ /* 0x000fe200020004ff */
[----:B------:R-:W-:Y:S02]  /*80b0*/  HADD2.F32 R127, -RZ, R127.H1_H1 ;  /* 0x3000007fff7f7230 */ /* 0x000fe40000004100 */
[C---:B------:R-:W-:Y:S01]  /*80c0*/  FFMA R0, R73.reuse, R2, R0 ;  /* 0x0000000249007223 */ /* 0x040fe20000000000 */
[C---:B------:R-:W-:Y:S01]  /*80d0*/  FMUL R2, R70.reuse, R5 ;  /* 0x0000000546027220 */ /* 0x040fe20000400000 */
[--C-:B------:R-:W-:Y:S01]  /*80e0*/  HADD2.F32 R132, -RZ, R3.reuse.H0_H0 ;  /* 0x20000003ff847230 */ /* 0x100fe20000004100 */
[----:B------:R-:W-:Y:S01]  /*80f0*/  F2FP.F16.E5M2.UNPACK_B R5, R155.H1 ;  /* 0x0000009bff05723e */ /* 0x000fe200030004ff */
[----:B------:R-:W-:Y:S02]  /*8100*/  HADD2.F32 R129, -RZ, R3.H1_H1 ;  /* 0x30000003ff817230 */ /* 0x000fe40000004100 */
[C---:B------:R-:W-:Y:S01]  /*8110*/  FFMA R2, R73.reuse, R72, R2 ;  /* 0x0000004849027223 */ /* 0x040fe20000000002 */
[--C-:B------:R-:W-:Y:S02]  /*8120*/  HADD2.F32 R72, -RZ, R4.reuse.H0_H0 ;  /* 0x20000004ff487230 */ /* 0x100fe40000004100 */
[C---:B------:R-:W-:Y:S01]  /*8130*/  FMUL R3, R70.reuse, R6 ;  /* 0x0000000646037220 */ /* 0x040fe20000400000 */
[----:B------:R-:W-:Y:S02]  /*8140*/  HADD2.F32 R131, -RZ, R4.H1_H1 ;  /* 0x30000004ff837230 */ /* 0x000fe40000004100 */
[C---:B------:R-:W-:Y:S01]  /*8150*/  FMUL R4, R70.reuse, R9 ;  /* 0x0000000946047220 */ /* 0x040fe20000400000 */
[--C-:B------:R-:W-:Y:S02]  /*8160*/  HADD2.F32 R133, -RZ, R5.reuse.H1_H1 ;  /* 0x30000005ff857230 */ /* 0x100fe40000004100 */
[C---:B------:R-:W-:Y:S01]  /*8170*/  FFMA R3, R73.reuse, R74, R3 ;  /* 0x0000004a49037223 */ /* 0x040fe20000000003 */
[----:B------:R-:W-:Y:S01]  /*8180*/  FFMA R7, R73, R76, R7 ;  /* 0x0000004c49077223 */ /* 0x000fe20000000007 */
[----:B------:R-:W-:Y:S02]  /*8190*/  HADD2.F32 R74, -RZ, R5.H0_H0 ;  /* 0x20000005ff4a7230 */ /* 0x000fe40000004100 */
[C---:B------:R-:W-:Y:S01]  /*81a0*/  FMUL R5, R70.reuse, R10 ;  /* 0x0000000a46057220 */ /* 0x040fe20000400000 */
[C---:B------:R-:W-:Y:S01]  /*81b0*/  FMUL R6, R70.reuse, R11 ;  /* 0x0000000b46067220 */ /* 0x040fe20000400000 */
[C---:B------:R-:W-:Y:S01]  /*81c0*/  FMUL R11, R70.reuse, R16 ;  /* 0x00000010460b7220 */ /* 0x040fe20000400000 */
[----:B------:R-:W-:Y:S01]  /*81d0*/  F2FP.SATFINITE.E5M2.F32.PACK_AB_MERGE_C R135, R7, R3, RZ ;  /* 0x000000030787723e */ /* 0x000fe200048060ff */
[C---:B------:R-:W-:Y:S01]  /*81e0*/  FMUL R3, R70.reuse, R8 ;  /* 0x0000000846037220 */ /* 0x040fe20000400000 */
[C---:B------:R-:W-:Y:S01]  /*81f0*/  FMUL R7, R70.reuse, R12 ;  /* 0x0000000c46077220 */ /* 0x040fe20000400000 */
[C---:B------:R-:W-:Y:S01]  /*8200*/  FMUL R8, R70.reuse, R13 ;  /* 0x0000000d46087220 */ /* 0x040fe20000400000 */
[C---:B------:R-:W-:Y:S01]  /*8210*/  FMUL R12, R70.reuse, R17 ;  /* 0x00000011460c7220 */ /* 0x040fe20000400000 */
[C---:B------:R-:W-:Y:S01]  /*8220*/  FFMA R3, R73.reuse, R78, R3 ;  /* 0x0000004e49037223 */ /* 0x040fe20000000003 */
[C---:B------:R-:W-:Y:S01]  /*8230*/  FFMA R4, R73.reuse, R75, R4 ;  /* 0x0000004b49047223 */ /* 0x040fe20000000004 */
[C---:B------:R-:W-:Y:S01]  /*8240*/  FFMA R5, R73.reuse, R80, R5 ;  /* 0x0000005049057223 */ /* 0x040fe20000000005 */
[C---:B------:R-:W-:Y:S01]  /*8250*/  FFMA R6, R73.reuse, R77, R6 ;  /* 0x0000004d49067223 */ /* 0x040fe20000000006 */
[C---:B------:R-:W-:Y:S01]  /*8260*/  FFMA R7, R73.reuse, R82, R7 ;  /* 0x0000005249077223 */ /* 0x040fe20000000007 */
[C---:B------:R-:W-:Y:S01]  /*8270*/  FFMA R8, R73.reuse, R79, R8 ;  /* 0x0000004f49087223 */ /* 0x040fe20000000008 */
[C---:B------:R-:W-:Y:S01]  /*8280*/  FMUL R16, R70.reuse, R21 ;  /* 0x0000001546107220 */ /* 0x040fe20000400000 */
[----:B------:R-:W-:Y:S01]  /*8290*/  FMUL R9, R70, R14 ;  /* 0x0000000e46097220 */ /* 0x000fe20000400000 */
[----:B------:R-:W-:Y:S01]  /*82a0*/  F2FP.SATFINITE.E5M2.F32.PACK_AB_MERGE_C R5, R6, R5, RZ ;  /* 0x000000050605723e */ /* 0x000fe200048060ff */
[C---:B------:R-:W-:Y:S01]  /*82b0*/  FMUL R10, R70.reuse, R15 ;  /* 0x0000000f460a7220 */ /* 0x040fe20000400000 */
[C---:B------:R-:W-:Y:S01]  /*82c0*/  FMUL R15, R70.reuse, R20 ;  /* 0x00000014460f7220 */ /* 0x040fe20000400000 */
[C---:B------:R-:W-:Y:S01]  /*82d0*/  FFMA R9, R73.reuse, R84, R9 ;  /* 0x0000005449097223 */ /* 0x040fe20000000009 */
[C---:B------:R-:W-:Y:S01]  /*82e0*/  FMUL R20, R70.reuse, R25 ;  /* 0x0000001946147220 */ /* 0x040fe20000400000 */
[C---:B------:R-:W-:Y:S01]  /*82f0*/  FFMA R10, R73.reuse, R81, R10 ;  /* 0x00000051490a7223 */ /* 0x040fe2000000000a */
[C---:B------:R-:W-:Y:S01]  /*8300*/  FFMA R11, R73.reuse, R86, R11 ;  /* 0x00000056490b7223 */ /* 0x040fe2000000000b */
[C---:B------:R-:W-:Y:S01]  /*8310*/  FFMA R12, R73.reuse, R83, R12 ;  /* 0x00000053490c7223 */ /* 0x040fe2000000000c */
[C---:B------:R-:W-:Y:S01]  /*8320*/  FMUL R13, R70.reuse, R18 ;  /* 0x00000012460d7220 */ /* 0x040fe20000400000 */
[----:B------:R-:W-:Y:S01]  /*8330*/  FMUL R14, R70, R19 ;  /* 0x00000013460e7220 */ /* 0x000fe20000400000 */
[----:B------:R-:W-:Y:S01]  /*8340*/  F2FP.SATFINITE.E5M2.F32.PACK_AB_MERGE_C R9, R10, R9, RZ ;  /* 0x000000090a09723e */ /* 0x000fe200048060ff */
[C---:B------:R-:W-:Y:S01]  /*8350*/  FMUL R19, R70.reuse, R24 ;  /* 0x0000001846137220 */ /* 0x040fe20000400000 */
        /* <DEDUP_REMOVED lines=17> */
[----:B------:R-:W-:Y:S01]  /*8470*/  FMUL R27, R70, R32 ;  /* 0x00000020461b7220 */ /* 0x000fe20000400000 */
[C---:B------:R-:W-:Y:S01]  /*8480*/  FFMA R21, R73.reuse, R96, R21 ;  /* 0x0000006049157223 */ /* 0x040fe20000000015 */
[C---:B------:R-:W-:Y:S01]  /*8490*/  FFMA R22, R73.reuse, R93, R22 ;  /* 0x0000005d49167223 */ /* 0x040fe20000000016 */
[----:B------:R-:W-:Y:S01]  /*84a0*/  F2FP.SATFINITE.E5M2.F32.PACK_AB_MERGE_C R16, R16, R15, R17 ;  /* 0x0000000f1010723e */ /* 0x000fe20004806011 */
[C---:B------:R-:W-:Y:S01]  /*84b0*/  FFMA R23, R73.reuse, R98, R23 ;  /* 0x0000006249177223 */ /* 0x040fe20000000017 */
[C---:B------:R-:W-:Y:S01]  /*84c0*/  FFMA R24, R73.reuse, R95, R24 ;  /* 0x0000005f49187223 */ /* 0x040fe20000000018 */
[----:B------:R-:W-:Y:S01]  /*84d0*/  FMUL R32, R70, R37 ;  /* 0x0000002546207220 */ /* 0x000fe20000400000 */
[----:B------:R-:W-:Y:S01]  /*84e0*/  F2FP.SATFINITE.E5M2.F32.PACK_AB_MERGE_C R21, R22, R21, RZ ;  /* 0x000000151615723e */ /* 0x000fe200048060ff */
[C---:B------:R-:W-:Y:S01]  /*84f0*/  FMUL R25, R70.reuse, R30 ;  /* 0x0000001e46197220 */ /* 0x040fe20000400000 */
[C---:B------:R-:W-:Y:S01]  /*8500*/  FMUL R26, R70.reuse, R31 ;  /* 0x0000001f461a7220 */ /* 0x040fe20000400000 */
[----:B------:R-:W-:Y:S01]  /*8510*/  FMUL R31, R70, R36 ;  /* 0x00000024461f7220 */ /* 0x000fe20000400000 */
[----:B------:R-:W-:Y:S01]  /*8520*/  F2FP.SATFINITE.E5M2.F32.PACK_AB_MERGE_C R17, R20, R19, R21 ;  /* 0x000000131411723e */ /* 0x000fe20004806015 */
        /* <DEDUP_REMOVED lines=8> */
[----:B------:R-:W-:Y:S01]  /*85b0*/  FMUL R35, R70, R40 ;  /* 0x0000002846237220 */ /* 0x000fe20000400000 */
[C---:B------:R-:W-:Y:S01]  /*85c0*/  FFMA R29, R73.reuse, R104, R29 ;  /* 0x00000068491d7223 */ /* 0x040fe2000000001d */
[----:B------:R-:W-:Y:S01]  /*85d0*/  F2FP.SATFINITE.E5M2.F32.PACK_AB_MERGE_C R18, R24, R23, R18 ;  /* 0x000000171812723e */ /* 0x000fe20004806012 */
        /* <DEDUP_REMOVED lines=22> */
[C---:B------:R-:W-:Y:S01]  /*8740*/  FMUL R41, R70.reuse, R46 ;  /* 0x0000002e46297220 */ /* 0x040fe20000400000 */
[C---:B------:R-:W-:Y:S01]  /*8750*/  FMUL R42, R70.reuse, R47 ;  /* 0x0000002f462a7220 */ /* 0x040fe20000400000 */
        /* <DEDUP_REMOVED lines=8> */
[C---:B------:R-:W-:Y:S01]  /*87e0*/  FMUL R47, R70.reuse, R52 ;  /* 0x00000034462f7220 */ /* 0x040fe20000400000 */
        /* <DEDUP_REMOVED lines=10> */
[C---:B------:R-:W-:Y:S01]  /*8890*/  FFMA R45, R73.reuse, R120, R45 ;  /* 0x00000078492d7223 */ /* 0x040fe2000000002d */
[C---:B------:R-:W-:Y:S01]  /*88a0*/  FMUL R59, R70.reuse, R64 ;  /* 0x00000040463b7220 */ /* 0x040fe20000400000 */
[C---:B------:R-:W-:Y:S01]  /*88b0*/  FMUL R60, R70.reuse, R65 ;  /* 0x00000041463c7220 */ /* 0x040fe20000400000 */
[C---:B------:R-:W-:Y:S01]  /*88c0*/  FMUL R61, R70.reuse, R66 ;  /* 0x00000042463d7220 */ /* 0x040fe20000400000 */
[----:B------:R-:W-:Y:S01]  /*88d0*/  FMUL R62, R70, R67 ;  /* 0x00000043463e7220 */ /* 0x000fe20000400000 */
[C---:B------:R-:W-:Y:S01]  /*88e0*/  FFMA R46, R73.reuse, R117, R46 ;  /* 0x00000075492e7223 */ /* 0x040fe2000000002e */
[----:B------:R-:W-:Y:S01]  /*88f0*/  F2FP.SATFINITE.E5M2.F32.PACK_AB_MERGE_C R64, R2, R0, R135 ;  /* 0x000000000240723e */ /* 0x000fe20004806087 */
[C---:B------:R-:W-:Y:S01]  /*8900*/  FFMA R47, R73.reuse, R122, R47 ;  /* 0x0000007a492f7223 */ /* 0x040fe2000000002f */
[----:B------:R-:W-:Y:S01]  /*8910*/  F2FP.SATFINITE.E5M2.F32.PACK_AB_MERGE_C R65, R4, R3, R5 ;  /* 0x000000030441723e */ /* 0x000fe20004806005 */
[C---:B------:R-:W-:Y:S01]  /*8920*/  FFMA R48, R73.reuse, R119, R48 ;  /* 0x0000007749307223 */ /* 0x040fe20000000030 */
[----:B------:R-:W-:Y:S01]  /*8930*/  F2FP.SATFINITE.E5M2.F32.PACK_AB_MERGE_C R66, R8, R7, R9 ;  /* 0x000000070842723e */ /* 0x000fe20004806009 */
[C---:B------:R-:W-:Y:S01]  /*8940*/  FFMA R49, R73.reuse, R124, R49 ;  /* 0x0000007c49317223 */ /* 0x040fe20000000031 */
[----:B------:R-:W-:Y:S01]  /*8950*/  F2FP.SATFINITE.E5M2.F32.PACK_AB_MERGE_C R67, R12, R11, R13 ;  /* 0x0000000b0c43723e */ /* 0x000fe2000480600d */
[----:B------:R-:W-:Y:S01]  /*8960*/  FMUL R53, R70, R58 ;  /* 0x0000003a46357220 */ /* 0x000fe20000400000 */
[C---:B------:R-:W-:Y:S01]  /*8970*/  FFMA R50, R73.reuse, R121, R50 ;  /* 0x0000007949327223 */ /* 0x040fe20000000032 */
[C---:B------:R-:W-:Y:S01]  /*8980*/  FFMA R51, R73.reuse, R126, R51 ;  /* 0x0000007e49337223 */ /* 0x040fe20000000033 */
[C---:B------:R-:W-:Y:S01]  /*8990*/  FFMA R52, R73.reuse, R123, R52 ;  /* 0x0000007b49347223 */ /* 0x040fe20000000034 */
[----:B------:R1:W-:Y:S01]  /*89a0*/  STS.128 [R137+UR44+0xa200], R64 ;  /* 0x00a2004089007988 */ /* 0x0003e20008000c2c */
[C---:B------:R-:W-:Y:S01]  /*89b0*/  FFMA R53, R73.reuse, R128, R53 ;  /* 0x0000008049357223 */ /* 0x040fe20000000035 */
[----:B------:R-:W-:Y:S01]  /*89c0*/  F2FP.SATFINITE.E5M2.F32.PACK_AB_MERGE_C R37, R38, R37, RZ ;  /* 0x000000252625723e */ /* 0x000fe200048060ff */
[C---:B------:R-:W-:Y:S01]  /*89d0*/  FFMA R54, R73.reuse, R125, R54 ;  /* 0x0000007d49367223 */ /* 0x040fe20000000036 */
[----:B------:R-:W-:Y:S01]  /*89e0*/  FMUL R58, R70, R63 ;  /* 0x0000003f463a7220 */ /* 0x000fe20000400000 */
[C---:B------:R-:W-:Y:S01]  /*89f0*/  FFMA R55, R73.reuse, R130, R55 ;  /* 0x0000008249377223 */ /* 0x040fe20000000037 */
[C---:B------:R-:W-:Y:S01]  /*8a00*/  FFMA R56, R73.reuse, R127, R56 ;  /* 0x0000007f49387223 */ /* 0x040fe20000000038 */
[C---:B------:R-:W-:Y:S01]  /*8a10*/  FFMA R57, R73.reuse, R132, R57 ;  /* 0x0000008449397223 */ /* 0x040fe20000000039 */
[----:B------:R1:W-:Y:S01]  /*8a20*/  STS.128 [R176+0xa010], R16 ;  /* 0x00a01010b0007388 */ /* 0x0003e20000000c00 */
[----:B------:R-:W-:Y:S01]  /*8a30*/  F2FP.SATFINITE.E5M2.F32.PACK_AB_MERGE_C R33, R36, R35, R37 ;  /* 0x000000232421723e */ /* 0x000fe20004806025 */
[C---:B------:R-:W-:Y:S01]  /*8a40*/  FFMA R58, R73.reuse, R129, R58 ;  /* 0x00000081493a7223 */ /* 0x040fe2000000003a */
[----:B------:R-:W-:Y:S01]  /*8a50*/  F2FP.SATFINITE.E5M2.F32.PACK_AB_MERGE_C R34, R42, R41, RZ ;  /* 0x000000292a22723e */ /* 0x000fe200048060ff */
[C---:B------:R-:W-:Y:S01]  /*8a60*/  FFMA R59, R73.reuse, R72, R59 ;  /* 0x00000048493b7223 */ /* 0x040fe2000000003b */
[----:B------:R-:W-:Y:S01]  /*8a70*/  F2FP.SATFINITE.E5M2.F32.PACK_AB_MERGE_C R35, R46, R45, RZ ;  /* 0x0000002d2e23723e */ /* 0x000fe200048060ff */
        /* <DEDUP_REMOVED lines=25> */
[----:B------:R-:W-:Y:S02]  /*8c10*/  UIADD3 UR4, UP0, UPT, UR62, 0x680, URZ ;  /* 0x000006803e047890 */ /* 0x000fe4000ff1e0ff */
[----:B------:R-:W-:Y:S02]  /*8c20*/  UIADD3 UR9, UPT, UPT, UR49, 0x40, URZ ;  /* 0x0000004031097890 */ /* 0x000fe4000fffe0ff */
[----:B------:R-:W-:Y:S02]  /*8c30*/  UIADD3 UR8, UPT, UPT, UR44, 0xa200, URZ ;  /* 0x0000a2002c087890 */ /* 0x000fe4000fffe0ff */
[----:B------:R-:W-:Y:S01]  /*8c40*/  UIADD3.X UR5, UPT, UPT, URZ, UR63, URZ, UP0, !UPT ;  /* 0x0000003fff057290 */ /* 0x000fe200087fe4ff */
[----:B------:R-:W-:Y:S01]  /*8c50*/  UMOV UR10, UR50 ;  /* 0x00000032000a7c82 */ /* 0x000fe20008000000 */
[----:B------:R-:W-:Y:S07]  /*8c60*/  UMOV UR11, UR36 ;  /* 0x00000024000b7c82 */ /* 0x000fee0008000000 */
[----:B------:R2:W-:Y:S01]  /*8c70*/  UTMASTG.3D [UR8], [UR4] ;  /* 0x00000008040073b5 */ /* 0x0005e20008010000 */
[----:B------:R0:W-:Y:S01]  /*8c80*/  UTMACMDFLUSH ;  /* 0x00000000000079b7 */ /* 0x0001e20000000000 */
[----:B--2---:R-:W-:Y:S04]  /*8c90*/  DEPBAR.LE SB0, 0x1 ;  /* 0x000080400000791a */ /* 0x004fe80000000000 */
.L_x_117:
[----:B------:R-:W-:Y:S05]  /*8ca0*/  BSYNC.RECONVERGENT B0 ;  /* 0x0000000000007941 */ /* 0x000fea0003800200 */
.L_x_116:
        /* <DEDUP_REMOVED lines=17> */
.L_x_121:
[----:B------:R-:W-:Y:S05]  /*8dc0*/  BSYNC B0 ;  /* 0x0000000000007941 */ /* 0x000fea0003800000 */
.L_x_120:
        /* <DEDUP_REMOVED lines=15> */
[----:B------:R-:W-:Y:S02]  /*8ec0*/  SEL R0, RZ, 0x1, P0 ;  /* 0x00000001ff007807 */ /* 0x000fe40000000000 */
[----:B------:R-:W-:Y:S02]  /*8ed0*/  SEL R166, R166, RZ, P0 ;  /* 0x000000ffa6a67207 */ /* 0x000fe40000000000 */
[----:B------:R-:W-:Y:S01]  /*8ee0*/  LOP3.LUT R165, R165, R0, RZ, 0x3c, !PT ;  /* 0x00000000a5a57212 */ /* 0x000fe200078e3cff */
[----:B-----5:R2:W-:Y:S06]  /*8ef0*/  SYNCS.ARRIVE.TRANS64.RED.A1T0 RZ, [R2+URZ], RZ ;  /* 0x000000ff02ff79a7 */ /* 0x0205ec00081004ff */
.L_x_119:
[----:B------:R-:W-:Y:S05]  /*8f00*/  BSYNC B1 ;  /* 0x0000000000017941 */ /* 0x000fea0003800000 */
.L_x_118:
[----:B------:R-:W-:Y:S01]  /*8f10*/  VIADD R0, R71, 0x80 ;  /* 0x0000008047007836 */ /* 0x000fe20000000000 */
[----:B------:R-:W-:Y:S04]  /*8f20*/  BSSY.RECONVERGENT B6, `(.L_x_123) ;  /* 0x0000015000067945 */ /* 0x000fe80003800200 */
[----:B------:R-:W-:Y:S04]  /*8f30*/  SHF.R.U32.HI R0, RZ, 0x15, R0 ;  /* 0x00000015ff007819 */ /* 0x000fe80000011600 */
[----:B------:R-:W-:Y:S11]  /*8f40*/  LOP3.LUT P0, RZ, R0, 0x3, R159, 0x48, !PT ;  /* 0x0000000300ff7812 */ /* 0x000ff6000780489f */
[----:B------:R-:W-:Y:S02]  /*8f50*/  @!UPT UIADD3 URZ, UPT, UPT, URZ, URZ, URZ ;  /* 0x000000fffffff290 */ /* 0x000fe4000fffe0ff */
[----:B------:R-:W-:Y:S05]  /*8f60*/  @!P0 BRA `(.L_x_124) ;  /* 0x0000000000408947 */ /* 0x000fea0003800000 */
[----:B------:R-:W5:Y:S01]  /*8f70*/  LDCU.64 UR8, c[0x4][0x78] ;  /* 0x01000f00ff0877ac */ /* 0x000f620008000a00 */
[----:B--2---:R-:W-:Y:S01]  /*8f80*/  MOV R3, 0x0 ;  /* 0x0000000000037802 */ /* 0x004fe20000000f00 */
[----:B------:R-:W-:Y:S02]  /*8f90*/  HFMA2 R12, -RZ, RZ, 0, 5.9604644775390625e-08 ;  /* 0x00000001ff0c7431 */ /* 0x000fe400000001ff */
[----:B------:R-:W-:Y:S02]  /*8fa0*/  IMAD.MOV.U32 R8, RZ, RZ, 0x192 ;  /* 0x00000192ff087424 */ /* 0x000fe400078e00ff */
[----:B------:R-:W-:Y:S01]  /*8fb0*/  IMAD.MOV.U32 R13, RZ, RZ, RZ ;  /* 0x000000ffff0d7224 */ /* 0x000fe200078e00ff */
[----:B------:R-:W2:Y:S01]  /*8fc0*/  LDCU.64 UR6, c[0x4][0x80] ;  /* 0x01001000ff0677ac */ /* 0x000ea20008000a00 */
[----:B------:R-:W1:Y:S01]  /*8fd0*/  LDC.64 R2, c[0x4][R3] ;  /* 0x0100000003027b82 */ /* 0x000e620000000a00 */
[----:B------:R-:W3:Y:S01]  /*8fe0*/  LDCU.64 UR4, c[0x4][0x18] ;  /* 0x01000300ff0477ac */ /* 0x000ee20008000a00 */
[----:B-----5:R-:W-:Y:S01]  /*8ff0*/  MOV R5, UR9 ;  /* 0x0000000900057c02 */ /* 0x020fe20008000f00 */
[----:B------:R-:W-:Y:S01]  /*9000*/  IMAD.U32 R4, RZ, RZ, UR8 ;  /* 0x00000008ff047e24 */ /* 0x000fe2000f8e00ff */
[----:B--2---:R-:W-:Y:S01]  /*9010*/  MOV R7, UR7 ;  /* 0x0000000700077c02 */ /* 0x004fe20008000f00 */
[----:B------:R-:W-:Y:S01]  /*9020*/  IMAD.U32 R6, RZ, RZ, UR6 ;  /* 0x00000006ff067e24 */ /* 0x000fe2000f8e00ff */
[----:B---3--:R-:W-:Y:S01]  /*9030*/  MOV R11, UR5 ;  /* 0x00000005000b7c02 */ /* 0x008fe20008000f00 */
[----:B------:R-:W-:Y:S02]  /*9040*/  IMAD.U32 R10, RZ, RZ, UR4 ;  /* 0x00000004ff0a7e24 */ /* 0x000fe4000f8e00ff */
[----:B------:R-:W-:Y:S07]  /*9050*/  LEPC R20, `(.L_x_124) ;  /* 0x000000001014794e */ /* 0x000fee0000000000 */
[----:B-1--4-:R-:W-:Y:S05]  /*9060*/  CALL.ABS.NOINC R2 ;  /* 0x0000000002007343 */ /* 0x012fea0003c00000 */
.L_x_124:
[----:B------:R-:W-:Y:S05]  /*9070*/  BSYNC.RECONVERGENT B6 ;  /* 0x0000000000067941 */ /* 0x000fea0003800200 */
.L_x_123:
[----:B--23--:R-:W-:Y:S01]  /*9080*/  F2FP.F16.E5M2.UNPACK_B R4, R141 ;  /* 0x0000008dff04723e */ /* 0x00cfe200020004ff */
        /* <DEDUP_REMOVED lines=13> */
[----:B----4-:R-:W-:Y:S01]  /*9160*/  F2FP.F16.E5M2.UNPACK_B R117, R151.H1 ;  /* 0x00000097ff75723e */ /* 0x010fe200030004ff */
        /* <DEDUP_REMOVED lines=261> */
[----:B------:R-:W-:Y:S02]  /*a1c0*/  UIADD3 UR4, UPT, UPT, UR44, 0x8200, URZ ;  /* 0x000082002c047890 */ /* 0x000fe4000fffe0ff */
[----:B------:R-:W-:Y:S01]  /*a1d0*/  UIADD3 UR9, UPT, UPT, UR49, 0x80, URZ ;  /* 0x0000008031097890 */ /* 0x000fe2000fffe0ff */
[----:B------:R-:W-:Y:S01]  /*a1e0*/  UMOV UR10, UR50 ;  /* 0x00000032000a7c82 */ /* 0x000fe20008000000 */
[----:B------:R-:W-:Y:S02]  /*a1f0*/  UMOV UR11, UR36 ;  /* 0x00000024000b7c82 */ /* 0x000fe40008000000 */
        /* <DEDUP_REMOVED lines=8> */
.L_x_126:
[----:B------:R-:W-:Y:S05]  /*a280*/  BSYNC.RECONVERGENT B0 ;  /* 0x0000000000007941 */ /* 0x000fea0003800200 */
.L_x_125:
        /* <DEDUP_REMOVED lines=17> */
.L_x_130:
[----:B------:R-:W-:Y:S05]  /*a3a0*/  BSYNC B0 ;  /* 0x0000000000007941 */ /* 0x000fea0003800000 */
.L_x_129:
        /* <DEDUP_REMOVED lines=19> */
.L_x_128:
[----:B------:R-:W-:Y:S05]  /*a4e0*/  BSYNC B1 ;  /* 0x0000000000017941 */ /* 0x000fea0003800000 */
.L_x_127:
[----:B------:R-:W-:Y:S05]  /*a4f0*/  VIADD R0, R71, 0xc0 ;  /* 0x000000c047007836 */ /* 0x000fea0000000000 */
        /* <DEDUP_REMOVED lines=20> */
.L_x_132:
[----:B------:R-:W-:Y:S01]  /*a640*/  ISETP.NE.AND P0, PT, R174, RZ, PT ;  /* 0x000000ffae00720c */ /* 0x000fe20003f05270 */
[----:B------:R-:W-:Y:S05]  /*a650*/  WARPSYNC.ALL ;  /* 0x0000000000007948 */ /* 0x000fea0003800000 */
[----:B------:R-:W-:Y:S01]  /*a660*/  R2UR UR4, R71 ;  /* 0x00000000470472ca */ /* 0x000fe200000e0000 */
[----:B------:R-:W5:Y:S01]  /*a670*/  S2UR UR6, SR_CgaCtaId ;  /* 0x00000000000679c3 */ /* 0x000f620000008800 */
[----:B---3--:R-:W-:Y:S01]  /*a680*/  F2FP.F16.E5M2.UNPACK_B R11, R141 ;  /* 0x0000008dff0b723e */ /* 0x008fe200020004ff */
[----:B------:R-:W-:Y:S01]  /*a690*/  BSSY.RECONVERGENT B0, `(.L_x_133) ;  /* 0x000011c000007945 */ /* 0x000fe20003800200 */
[----:B------:R-:W-:Y:S02]  /*a6a0*/  F2FP.F16.E5M2.UNPACK_B R10, R142 ;  /* 0x0000008eff0a723e */ /* 0x000fe400020004ff */
[----:B------:R-:W-:Y:S01]  /*a6b0*/  F2FP.F16.E5M2.UNPACK_B R9, R143 ;  /* 0x0000008fff09723e */ /* 0x000fe200020004ff */
[--C-:B------:R-:W-:Y:S01]  /*a6c0*/  HADD2.F32 R74, -RZ, R11.reuse.H0_H0 ;  /* 0x2000000bff4a7230 */ /* 0x100fe20000004100 */
[----:B----4-:R-:W-:Y:S01]  /*a6d0*/  F2FP.F16.E5M2.UNPACK_B R8, R144 ;  /* 0x00000090ff08723e */ /* 0x010fe200020004ff */
[----:B------:R-:W-:Y:S01]  /*a6e0*/  HADD2.F32 R76, -RZ, R11.H1_H1 ;  /* 0x3000000bff4c7230 */ /* 0x000fe20000004100 */
[----:B------:R-:W-:Y:S01]  /*a6f0*/  F2FP.F16.E5M2.UNPACK_B R7, R145 ;  /* 0x00000091ff07723e */ /* 0x000fe200020004ff */
[--C-:B------:R-:W-:Y:S01]  /*a700*/  HADD2.F32 R77, -RZ, R10.reuse.H0_H0 ;  /* 0x2000000aff4d7230 */ /* 0x100fe20000004100 */
[----:B------:R-:W-:Y:S01]  /*a710*/  F2FP.F16.E5M2.UNPACK_B R6, R146 ;  /* 0x00000092ff06723e */ /* 0x000fe200020004ff */
[----:B------:R-:W-:Y:S01]  /*a720*/  HADD2.F32 R80, -RZ, R10.H1_H1 ;  /* 0x3000000aff507230 */ /* 0x000fe20000004100 */
[----:B------:R-:W-:Y:S01]  /*a730*/  F2FP.F16.E5M2.UNPACK_B R5, R147 ;  /* 0x00000093ff05723e */ /* 0x000fe200020004ff */
[--C-:B------:R-:W-:Y:S01]  /*a740*/  HADD2.F32 R81, -RZ, R9.reuse.H0_H0 ;  /* 0x20000009ff517230 */ /* 0x100fe20000004100 */
[----:B-1----:R-:W-:Y:S01]  /*a750*/  F2FP.F16.E5M2.UNPACK_B R4, R148 ;  /* 0x00000094ff04723e */ /* 0x002fe200020004ff */
[----:B------:R-:W-:Y:S01]  /*a760*/  HADD2.F32 R84, -RZ, R9.H1_H1 ;  /* 0x30000009ff547230 */ /* 0x000fe20000004100 */
[-C--:B--2---:R-:W-:Y:S01]  /*a770*/  F2FP.F16.E5M2.UNPACK_B R2, R140.reuse ;  /* 0x0000008cff02723e */ /* 0x084fe200020004ff */
[--C-:B------:R-:W-:Y:S01]  /*a780*/  HADD2.F32 R85, -RZ, R8.reuse.H0_H0 ;  /* 0x20000008ff557230 */ /* 0x100fe20000004100 */
[----:B------:R-:W-:Y:S01]  /*a790*/  F2FP.F16.E5M2.UNPACK_B R140, R140.H1 ;  /* 0x0000008cff8c723e */ /* 0x000fe200030004ff */
[----:B------:R-:W-:Y:S01]  /*a7a0*/  HADD2.F32 R87, -RZ, R8.H1_H1 ;  /* 0x30000008ff577230 */ /* 0x000fe20000004100 */
[----:B------:R-:W-:Y:S01]  /*a7b0*/  F2FP.F16.E5M2.UNPACK_B R141, R141.H1 ;  /* 0x0000008dff8d723e */ /* 0x000fe200030004ff */
[--C-:B------:R-:W-:Y:S01]  /*a7c0*/  HADD2.F32 R90, -RZ, R7.reuse.H0_H0 ;  /* 0x20000007ff5a7230 */ /* 0x100fe20000004100 */
[----:B------:R-:W-:Y:S01]  /*a7d0*/  F2FP.F16.E5M2.UNPACK_B R142, R142.H1 ;  /* 0x0000008eff8e723e */ /* 0x000fe200030004ff */
[----:B------:R-:W-:Y:S01]  /*a7e0*/  HADD2.F32 R91, -RZ, R7.H1_H1 ;  /* 0x30000007ff5b7230 */ /* 0x000fe20000004100 */
[----:B------:R-:W-:Y:S01]  /*a7f0*/  F2FP.F16.E5M2.UNPACK_B R143, R143.H1 ;  /* 0x0000008fff8f723e */ /* 0x000fe200030004ff */
[--C-:B------:R-:W-:Y:S01]  /*a800*/  HADD2.F32 R94, -RZ, R6.reuse.H0_H0 ;  /* 0x20000006ff5e7230 */ /* 0x100fe20000004100 */
[----:B------:R-:W-:Y:S01]  /*a810*/  R2UR UR5, R177 ;  /* 0x00000000b10572ca */ /* 0x000fe200000e0000 */
[----:B------:R-:W-:Y:S01]  /*a820*/  HADD2.F32 R95, -RZ, R6.H1_H1 ;  /* 0x30000006ff5f7230 */ /* 0x000fe20000004100 */
[----:B------:R-:W-:Y:S01]  /*a830*/  F2FP.F16.E5M2.UNPACK_B R107, R149 ;  /* 0x00000095ff6b723e */ /* 0x000fe200020004ff */
[--C-:B------:R-:W-:Y:S01]  /*a840*/  HADD2.F32 R98, -RZ, R5.reuse.H0_H0 ;  /* 0x20000005ff627230 */ /* 0x100fe20000004100 */
[----:B------:R-:W-:Y:S01]  /*a850*/  F2FP.F16.E5M2.UNPACK_B R111, R150 ;  /* 0x00000096ff6f723e */ /* 0x000fe200020004ff */
[----:B------:R-:W-:Y:S01]  /*a860*/  HADD2.F32 R99, -RZ, R5.H1_H1 ;  /* 0x30000005ff637230 */ /* 0x000fe20000004100 */
[----:B------:R-:W-:Y:S01]  /*a870*/  F2FP.F16.E5M2.UNPACK_B R115, R151 ;  /* 0x00000097ff73723e */ /* 0x000fe200020004ff */
[--C-:B------:R-:W-:Y:S01]  /*a880*/  HADD2.F32 R102, -RZ, R4.reuse.H0_H0 ;  /* 0x20000004ff667230 */ /* 0x100fe20000004100 */
[----:B------:R-:W-:Y:S01]  /*a890*/  F2FP.F16.E5M2.UNPACK_B R119, R152 ;  /* 0x00000098ff77723e */ /* 0x000fe200020004ff */
[----:B------:R-:W-:Y:S01]  /*a8a0*/  HADD2.F32 R103, -RZ, R4.H1_H1 ;  /* 0x30000004ff677230 */ /* 0x000fe20000004100 */
[----:B------:R-:W-:Y:S01]  /*a8b0*/  F2FP.F16.E5M2.UNPACK_B R123, R153 ;  /* 0x00000099ff7b723e */ /* 0x000fe200020004ff */
[----:B------:R-:W1:Y:S01]  /*a8c0*/  LDTM.x64 R4, tmem[UR4+0xc0] ;  /* 0x0000c004000479ee */ /* 0x000e620008340000 */
[--C-:B------:R-:W-:Y:S01]  /*a8d0*/  HADD2.F32 R0, -RZ, R2.reuse.H0_H0 ;  /* 0x20000002ff007230 */ /* 0x100fe20000004100 */
[----:B------:R-:W-:Y:S01]  /*a8e0*/  NOP ;  /* 0x0000000000007918 */ /* 0x000fe20000000000 */
[----:B------:R-:W-:Y:S01]  /*a8f0*/  UIADD3 UR4, UPT, UPT, UR5, 0xf0, URZ ;  /* 0x000000f005047890 */ /* 0x000fe2000fffe0ff */
[----:B------:R-:W-:Y:S01]  /*a900*/  HADD2.F32 R2, -RZ, R2.H1_H1 ;  /* 0x30000002ff027230 */ /* 0x000fe20000004100 */
[----:B------:R-:W-:Y:S01]  /*a910*/  F2FP.F16.E5M2.UNPACK_B R127, R154 ;  /* 0x0000009aff7f723e */ /* 0x000fe200020004ff */
[----:B------:R-:W-:Y:S01]  /*a920*/  HADD2.F32 R78, -RZ, R141.H1_H1 ;  /* 0x3000008dff4e7230 */ /* 0x000fe20000004100 */
[----:B------:R-:W-:Y:S01]  /*a930*/  F2FP.F16.E5M2.UNPACK_B R130, R155 ;  /* 0x0000009bff82723e */ /* 0x000fe200020004ff */
        /* <DEDUP_REMOVED lines=16> */
[----:B-----5:R-:W-:Y:S01]  /*aa40*/  UPRMT UR4, UR6, 0x654, UR4 ;  /* 0x0000065406047896 */ /* 0x020fe20008000004 */
[C---:B-1----:R-:W-:Y:S01]  /*aa50*/  FMUL R4, R70.reuse, R4 ;  /* 0x0000000446047220 */ /* 0x042fe20000400000 */
[C---:B------:R-:W-:Y:S01]  /*aa60*/  FMUL R5, R70.reuse, R5 ;  /* 0x0000000546057220 */ /* 0x040fe20000400000 */
[--C-:B------:R-:W-:Y:S02]  /*aa70*/  HADD2.F32 R3, -RZ, R140.reuse.H0_H0 ;  /* 0x2000008cff037230 */ /* 0x100fe40000004100 */
[C---:B------:R-:W-:Y:S01]  /*aa80*/  FMUL R8, R70.reuse, R8 ;  /* 0x0000000846087220 */ /* 0x040fe20000400000 */
[C---:B------:R-:W-:Y:S01]  /*aa90*/  FFMA R4, R73.reuse, R0, R4 ;  /* 0x0000000049047223 */ /* 0x040fe20000000004 */
[C---:B------:R-:W-:Y:S01]  /*aaa0*/  FFMA R5, R73.reuse, R2, R5 ;  /* 0x0000000249057223 */ /* 0x040fe20000000005 */
[C---:B------:R-:W-:Y:S01]  /*aab0*/  FMUL R9, R70.reuse, R9 ;  /* 0x0000000946097220 */ /* 0x040fe20000400000 */
[C---:B------:R-:W-:Y:S01]  /*aac0*/  FMUL R12, R70.reuse, R12 ;  /* 0x0000000c460c7220 */ /* 0x040fe20000400000 */
[----:B------:R-:W-:Y:S01]  /*aad0*/  SYNCS.ARRIVE.TRANS64.RED.A1T0 RZ, [UR4], RZ ;  /* 0x000000ffffff79a7 */ /* 0x000fe20008100404 */
[C---:B------:R-:W-:Y:S01]  /*aae0*/  FMUL R13, R70.reuse, R13 ;  /* 0x0000000d460d7220 */ /* 0x040fe20000400000 */
[C---:B------:R-:W-:Y:S01]  /*aaf0*/  FMUL R16, R70.reuse, R16 ;  /* 0x0000001046107220 */ /* 0x040fe20000400000 */
[C---:B------:R-:W-:Y:S01]  /*ab00*/  FMUL R17, R70.reuse, R17 ;  /* 0x0000001146117220 */ /* 0x040fe20000400000 */
[C---:B------:R-:W-:Y:S01]  /*ab10*/  FMUL R0, R70.reuse, R20 ;  /* 0x0000001446007220 */ /* 0x040fe20000400000 */
[C---:B------:R-:W-:Y:S01]  /*ab20*/  FMUL R2, R70.reuse, R21 ;  /* 0x0000001546027220 */ /* 0x040fe20000400000 */
[C---:B------:R-:W-:Y:S01]  /*ab30*/  FMUL R21, R70.reuse, R28 ;  /* 0x0000001c46157220 */ /* 0x040fe20000400000 */
[----:B------:R-:W-:Y:S02]  /*ab40*/  HADD2.F32 R122, -RZ, R123.H0_H0 ;  /* 0x2000007bff7a7230 */ /* 0x000fe40000004100 */
[C---:B------:R-:W-:Y:S01]  /*ab50*/  FMUL R6, R70.reuse, R6 ;  /* 0x0000000646067220 */ /* 0x040fe20000400000 */
[----:B------:R-:W-:Y:S02]  /*ab60*/  HADD2.F32 R72, -RZ, R140.H1_H1 ;  /* 0x3000008cff487230 */ /* 0x000fe40000004100 */
[C---:B------:R-:W-:Y:S01]  /*ab70*/  FMUL R7, R70.reuse, R7 ;  /* 0x0000000746077220 */ /* 0x040fe20000400000 */
[----:B------:R-:W-:Y:S02]  /*ab80*/  HADD2.F32 R75, -RZ, R141.H0_H0 ;  /* 0x2000008dff4b7230 */ /* 0x000fe40000004100 */
[C---:B------:R-:W-:Y:S01]  /*ab90*/  FFMA R6, R73.reuse, R3, R6 ;  /* 0x0000000349067223 */ /* 0x040fe20000000006 */
[----:B------:R-:W-:Y:S02]  /*aba0*/  HADD2.F32 R123, -RZ, R123.H1_H1 ;  /* 0x3000007bff7b7230 */ /* 0x000fe40000004100 */
[C---:B------:R-:W-:Y:S01]  /*abb0*/  FFMA R7, R73.reuse, R72, R7 ;  /* 0x0000004849077223 */ /* 0x040fe20000000007 */
[C---:B------:R-:W-:Y:S01]  /*abc0*/  FFMA R8, R73.reuse, R74, R8 ;  /* 0x0000004a49087223 */ /* 0x040fe20000000008 */
[----:B------:R-:W-:Y:S01]  /*abd0*/  FFMA R9, R73, R76, R9 ;  /* 0x0000004c49097223 */ /* 0x000fe20000000009 */
[--C-:B------:R-:W-:Y:S02]  /*abe0*/  HADD2.F32 R126, -RZ, R127.reuse.H0_H0 ;  /* 0x2000007fff7e7230 */ /* 0x100fe40000004100 */
[C---:B------:R-:W-:Y:S01]  /*abf0*/  FMUL R10, R70.reuse, R10 ;  /* 0x0000000a460a7220 */ /* 0x040fe20000400000 */
[----:B------:R-:W-:Y:S01]  /*ac00*/  F2FP.SATFINITE.E5M2.F32.PACK_AB_MERGE_C R76, R7, R6, RZ ;  /* 0x00000006074c723e */ /* 0x000fe200048060ff */
[C---:B------:R-:W-:Y:S01]  /*ac10*/  FMUL R7, R70.reuse, R24 ;  /* 0x0000001846077220 */ /* 0x040fe20000400000 */
[----:B------:R-:W-:Y:S02]  /*ac20*/  HADD2.F32 R127, -RZ, R127.H1_H1 ;  /* 0x3000007fff7f7230 */ /* 0x000fe40000004100 */
[C---:B------:R-:W-:Y:S01]  /*ac30*/  FFMA R10, R73.reuse, R75, R10 ;  /* 0x0000004b490a7223 */ /* 0x040fe2000000000a */
[----:B------:R-:W-:Y:S02]  /*ac40*/  HADD2.F32 R72, -RZ, R130.H0_H0 ;  /* 0x20000082ff487230 */ /* 0x000fe40000004100 */
[C---:B------:R-:W-:Y:S01]  /*ac50*/  FMUL R11, R70.reuse, R11 ;  /* 0x0000000b460b7220 */ /* 0x040fe20000400000 */
[--C-:B------:R-:W-:Y:S02]  /*ac60*/  HADD2.F32 R79, -RZ, R142.reuse.H0_H0 ;  /* 0x2000008eff4f7230 */ /* 0x100fe40000004100 */
[C---:B------:R-:W-:Y:S01]  /*ac70*/  FMUL R14, R70.reuse, R14 ;  /* 0x0000000e460e7220 */ /* 0x040fe20000400000 */
[----:B------:R-:W-:Y:S02]  /*ac80*/  HADD2.F32 R82, -RZ, R142.H1_H1 ;  /* 0x3000008eff527230 */ /* 0x000fe40000004100 */
[C---:B------:R-:W-:Y:S01]  /*ac90*/  FFMA R11, R73.reuse, R78, R11 ;  /* 0x0000004e490b7223 */ /* 0x040fe2000000000b */
[C---:B------:R-:W-:Y:S01]  /*aca0*/  FFMA R12, R73.reuse, R77, R12 ;  /* 0x0000004d490c7223 */ /* 0x040fe2000000000c */
[C---:B------:R-:W-:Y:S01]  /*acb0*/  FFMA R13, R73.reuse, R80, R13 ;  /* 0x00000050490d7223 */ /* 0x040fe2000000000d */
[----:B------:R-:W-:Y:S01]  /*acc0*/  FFMA R14, R73, R79, R14 ;  /* 0x0000004f490e7223 */ /* 0x000fe2000000000e */
[----:B------:R-:W-:Y:S01]  /*acd0*/  HADD2.F32 R75, -RZ, R130.H1_H1 ;  /* 0x30000082ff4b7230 */ /* 0x000fe20000004100 */
[----:B------:R-:W-:Y:S01]  /*ace0*/  F2FP.SATFINITE.E5M2.F32.PACK_AB_MERGE_C R78, R11, R10, RZ ;  /* 0x0000000a0b4e723e */ /* 0x000fe200048060ff */
[C---:B------:R-:W-:Y:S01]  /*acf0*/  FMUL R10, R70.reuse, R25 ;  /* 0x00000019460a7220 */ /* 0x040fe20000400000 */
[C---:B------:R-:W-:Y:S01]  /*ad00*/  FMUL R25, R70.reuse, R32 ;  /* 0x0000002046197220 */ /* 0x040fe20000400000 */
        /* <DEDUP_REMOVED lines=8> */
[C---:B------:R-:W-:Y:S01]  /*ad90*/  FMUL R19, R70.reuse, R19 ;  /* 0x0000001346137220 */ /* 0x040fe20000400000 */
[--C-:B------:R-:W-:Y:S01]  /*ada0*/  HADD2.F32 R88, -RZ, R144.reuse.H0_H0 ;  /* 0x20000090ff587230 */ /* 0x100fe20000004100 */
[----:B------:R-:W-:Y:S01]  /*adb0*/  F2FP.SATFINITE.E5M2.F32.PACK_AB_MERGE_C R14, R15, R14, RZ ;  /* 0x0000000e0f0e723e */ /* 0x000fe200048060ff */
[----:B------:R-:W-:Y:S02]  /*adc0*/  HADD2.F32 R89, -RZ, R144.H1_H1 ;  /* 0x30000090ff597230 */ /* 0x000fe40000004100 */
[C---:B------:R-:W-:Y:S01]  /*add0*/  FFMA R19, R73.reuse, R86, R19 ;  /* 0x0000005649137223 */ /* 0x040fe20000000013 */
[C---:B------:R-:W-:Y:S01]  /*ade0*/  FFMA R0, R73.reuse, R85, R0 ;  /* 0x0000005549007223 */ /* 0x040fe20000000000 */
[----:B------:R-:W-:Y:S01]  /*adf0*/  FFMA R2, R73, R87, R2 ;  /* 0x0000005749027223 */ /* 0x000fe20000000002 */
[C---:B------:R-:W-:Y:S01]  /*ae00*/  FMUL R3, R70.reuse, R22 ;  /* 0x0000001646037220 */ /* 0x040fe20000400000 */
[C---:B------:R-:W-:Y:S01]  /*ae10*/  FMUL R22, R70.reuse, R29 ;  /* 0x0000001d46167220 */ /* 0x040fe20000400000 */
[----:B------:R-:W-:Y:S01]  /*ae20*/  F2FP.SATFINITE.E5M2.F32.PACK_AB_MERGE_C R18, R19, R18, RZ ;  /* 0x000000121312723e */ /* 0x000fe200048060ff */
[C---:B------:R-:W-:Y:S01]  /*ae30*/  FMUL R29, R70.reuse, R36 ;  /* 0x00000024461d7220 */ /* 0x040fe20000400000 */
[C---:B------:R-:W-:Y:S01]  /*ae40*/  FFMA R3, R73.reuse, R88, R3 ;  /* 0x0000005849037223 */ /* 0x040fe20000000003 */
[C---:B------:R-:W-:Y:S01]  /*ae50*/  FMUL R6, R70.reuse, R23 ;  /* 0x0000001746067220 */ /* 0x040fe20000400000 */
[--C-:B------:R-:W-:Y:S02]  /*ae60*/  HADD2.F32 R92, -RZ, R145.reuse.H0_H0 ;  /* 0x20000091ff5c7230 */ /* 0x100fe40000004100 */
[C---:B------:R-:W-:Y:S01]  /*ae70*/  FMUL R11, R70.reuse, R26 ;  /* 0x0000001a460b7220 */ /* 0x040fe20000400000 */
[----:B------:R-:W-:Y:S02]  /*ae80*/  HADD2.F32 R93, -RZ, R145.H1_H1 ;  /* 0x30000091ff5d7230 */ /* 0x000fe40000004100 */
[C---:B------:R-:W-:Y:S01]  /*ae90*/  FFMA R6, R73.reuse, R89, R6 ;  /* 0x0000005949067223 */ /* 0x040fe20000000006 */
[C---:B------:R-:W-:Y:S01]  /*aea0*/  FFMA R7, R73.reuse, R90, R7 ;  /* 0x0000005a49077223 */ /* 0x040fe20000000007 */
[C---:B------:R-:W-:Y:S01]  /*aeb0*/  FFMA R10, R73.reuse, R91, R10 ;  /* 0x0000005b490a7223 */ /* 0x040fe2000000000a */
[C---:B------:R-:W-:Y:S01]  /*aec0*/  FFMA R11, R73.reuse, R92, R11 ;  /* 0x0000005c490b7223 */ /* 0x040fe2000000000b */
[----:B------:R-:W-:Y:S01]  /*aed0*/  FMUL R26, R70, R33 ;  /* 0x00000021461a7220 */ /* 0x000fe20000400000 */
[----:B------:R-:W-:Y:S01]  /*aee0*/  F2FP.SATFINITE.E5M2.F32.PACK_AB_MERGE_C R3, R6, R3, RZ ;  /* 0x000000030603723e */ /* 0x000fe200048060ff */
        /* <DEDUP_REMOVED lines=9> */
[C---:B------:R-:W-:Y:S01]  /*af80*/  FMUL R30, R70.reuse, R37 ;  /* 0x00000025461e7220 */ /* 0x040fe20000400000 */
[C---:B------:R-:W-:Y:S01]  /*af90*/  FMUL R37, R70.reuse, R44 ;  /* 0x0000002c46257220 */ /* 0x040fe20000400000 */
[C---:B------:R-:W-:Y:S01]  /*afa0*/  FMUL R24, R70.reuse, R31 ;  /* 0x0000001f46187220 */ /* 0x040fe20000400000 */
[--C-:B------:R-:W-:Y:S02]  /*afb0*/  HADD2.F32 R100, -RZ, R147.reuse.H0_H0 ;  /* 0x20000093ff647230 */ /* 0x100fe40000004100 */
[----:B------:R-:W-:Y:S01]  /*afc0*/  FMUL R27, R70, R34 ;  /* 0x00000022461b7220 */ /* 0x000fe20000400000 */
[----:B------:R-:W-:Y:S02]  /*afd0*/  HADD2.F32 R101, -RZ, R147.H1_H1 ;  /* 0x30000093ff657230 */ /* 0x000fe40000004100 */
[C---:B------:R-:W-:Y:S01]  /*afe0*/  FFMA R24, R73.reuse, R97, R24 ;  /* 0x0000006149187223 */ /* 0x040fe20000000018 */
[C---:B------:R-:W-:Y:S01]  /*aff0*/  FFMA R25, R73.reuse, R98, R25 ;  /* 0x0000006249197223 */ /* 0x040fe20000000019 */
[C---:B------:R-:W-:Y:S01]  /*b000*/  FFMA R26, R73.reuse, R99, R26 ;  /* 0x00000063491a7223 */ /* 0x040fe2000000001a */
[----:B------:R-:W-:Y:S01]  /*b010*/  F2FP.F16.E5M2.UNPACK_B R152, R152.H1 ;  /* 0x00000098ff98723e */ /* 0x000fe200030004ff */
[C---:B------:R-:W-:Y:S01]  /*b020*/  FFMA R27, R73.reuse, R100, R27 ;  /* 0x00000064491b7223 */ /* 0x040fe2000000001b */
[----:B------:R-:W-:Y:S01]  /*b030*/  F2FP.SATFINITE.E5M2.F32.PACK_AB_MERGE_C R6, R24, R23, RZ ;  /* 0x000000171806723e */ /* 0x000fe200048060ff */
[C---:B------:R-:W-:Y:S01]  /*b040*/  FMUL R34, R70.reuse, R41 ;  /* 0x0000002946227220 */ /* 0x040fe20000400000 */
[C---:B------:R-:W-:Y:S01]  /*b050*/  FMUL R41, R70.reuse, R48 ;  /* 0x0000003046297220 */ /* 0x040fe20000400000 */
[----:B------:R-:W-:Y:S01]  /*b060*/  FMUL R28, R70, R35 ;  /* 0x00000023461c7220 */ /* 0x000fe20000400000 */
[----:B------:R-:W-:Y:S01]  /*b070*/  F2FP.F16.E5M2.UNPACK_B R153, R153.H1 ;  /* 0x00000099ff99723e */ /* 0x000fe200030004ff */
[--C-:B------:R-:W-:Y:S01]  /*b080*/  HADD2.F32 R104, -RZ, R148.reuse.H0_H0 ;  /* 0x20000094ff687230 */ /* 0x100fe20000004100 */
[----:B------:R-:W-:Y:S01]  /*b090*/  F2FP.SATFINITE.E5M2.F32.PACK_AB_MERGE_C R6, R22, R21, R6 ;  /* 0x000000151606723e */ /* 0x000fe20004806006 */
[C---:B------:R-:W-:Y:S01]  /*b0a0*/  FFMA R28, R73.reuse, R101, R28 ;  /* 0x00000065491c7223 */ /* 0x040fe2000000001c */
[C---:B------:R-:W-:Y:S01]  /*b0b0*/  FFMA R29, R73.reuse, R102, R29 ;  /* 0x00000066491d7223 */ /* 0x040fe2000000001d */
[C---:B------:R-:W-:Y:S01]  /*b0c0*/  FFMA R30, R73.reuse, R103, R30 ;  /* 0x00000067491e7223 */ /* 0x040fe2000000001e */
[----:B------:R-:W-:Y:S02]  /*b0d0*/  HADD2.F32 R105, -RZ, R148.H1_H1 ;  /* 0x30000094ff697230 */ /* 0x000fe40000004100 */
[C---:B------:R-:W-:Y:S01]  /*b0e0*/  FMUL R31, R70.reuse, R38 ;  /* 0x00000026461f7220 */ /* 0x040fe20000400000 */
[----:B------:R-:W-:Y:S01]  /*b0f0*/  F2FP.F16.E5M2.UNPACK_B R154, R154.H1 ;  /* 0x0000009aff9a723e */ /* 0x000fe200030004ff */
[C---:B------:R-:W-:Y:S01]  /*b100*/  FMUL R38, R70.reuse, R45 ;  /* 0x0000002d46267220 */ /* 0x040fe20000400000 */
[C---:B------:R-:W-:Y:S01]  /*b110*/  FMUL R45, R70.reuse, R52 ;  /* 0x00000034462d7220 */ /* 0x040fe20000400000 */
[----:B------:R-:W-:Y:S01]  /*b120*/  F2FP.F16.E5M2.UNPACK_B R155, R155.H1 ;  /* 0x0000009bff9b723e */ /* 0x000fe200030004ff */
[----:B------:R-:W-:Y:S01]  /*b130*/  FFMA R31, R73, R104, R31 ;  /* 0x00000068491f7223 */ /* 0x000fe2000000001f */
[----:B------:R-:W-:Y:S01]  /*b140*/  FMUL R52, R70, R59 ;  /* 0x0000003b46347220 */ /* 0x000fe20000400000 */
[----:B------:R-:W-:Y:S01]  /*b150*/  IADD3 R68, PT, PT, R68, 0x1, RZ ;  /* 0x0000000144447810 */ /* 0x000fe20007ffe0ff */
[C---:B------:R-:W-:Y:S01]  /*b160*/  FMUL R59, R70.reuse, R66 ;  /* 0x00000042463b7220 */ /* 0x040fe20000400000 */
[----:B------:R-:W-:Y:S01]  /*b170*/  F2FP.SATFINITE.E5M2.F32.PACK_AB_MERGE_C R66, R13, R12, R14 ;  /* 0x0000000c0d42723e */ /* 0x000fe2000480600e */
[C---:B------:R-:W-:Y:S01]  /*b180*/  FMUL R32, R70.reuse, R39 ;  /* 0x0000002746207220 */ /* 0x040fe20000400000 */
[--C-:B------:R-:W-:Y:S02]  /*b190*/  HADD2.F32 R108, -RZ, R149.reuse.H0_H0 ;  /* 0x20000095ff6c7230 */ /* 0x100fe40000004100 */
[C---:B------:R-:W-:Y:S01]  /*b1a0*/  FMUL R35, R70.reuse, R42 ;  /* 0x0000002a46237220 */ /* 0x040fe20000400000 */
[----:B------:R-:W-:Y:S02]  /*b1b0*/  HADD2.F32 R109, -RZ, R149.H1_H1 ;  /* 0x30000095ff6d7230 */ /* 0x000fe40000004100 */
[C---:B------:R-:W-:Y:S01]  /*b1c0*/  FFMA R32, R73.reuse, R105, R32 ;  /* 0x0000006949207223 */ /* 0x040fe20000000020 */
[----:B------:R-:W-:Y:S01]  /*b1d0*/  FMUL R36, R70, R43 ;  /* 0x0000002b46247220 */ /* 0x000fe20000400000 */
[C---:B------:R-:W-:Y:S01]  /*b1e0*/  FFMA R33, R73.reuse, R106, R33 ;  /* 0x0000006a49217223 */ /* 0x040fe20000000021 */
[C---:B------:R-:W-:Y:S01]  /*b1f0*/  FFMA R34, R73.reuse, R107, R34 ;  /* 0x0000006b49227223 */ /* 0x040fe20000000022 */
[--C-:B------:R-:W-:Y:S01]  /*b200*/  HADD2.F32 R112, -RZ, R150.reuse.H0_H0 ;  /* 0x20000096ff707230 */ /* 0x100fe20000004100 */
[----:B------:R-:W-:Y:S01]  /*b210*/  F2FP.SATFINITE.E5M2.F32.PACK_AB_MERGE_C R32, R32, R31, RZ ;  /* 0x0000001f2020723e */ /* 0x000fe200048060ff */
[C---:B------:R-:W-:Y:S01]  /*b220*/  FFMA R35, R73.reuse, R108, R35 ;  /* 0x0000006c49237223 */ /* 0x040fe20000000023 */
[----:B------:R-:W-:Y:S02]  /*b230*/  HADD2.F32 R113, -RZ, R150.H1_H1 ;  /* 0x30000096ff717230 */ /* 0x000fe40000004100 */
[----:B------:R-:W-:Y:S01]  /*b240*/  FMUL R39, R70, R46 ;  /* 0x0000002e46277220 */ /* 0x000fe20000400000 */
[----:B------:R-:W-:Y:S01]  /*b250*/  F2FP.SATFINITE.E5M2.F32.PACK_AB_MERGE_C R32, R30, R29, R32 ;  /* 0x0000001d1e20723e */ /* 0x000fe20004806020 */
[C---:B------:R-:W-:Y:S01]  /*b260*/  FFMA R36, R73.reuse, R109, R36 ;  /* 0x0000006d49247223 */ /* 0x040fe20000000024 */
[C---:B------:R-:W-:Y:S01]  /*b270*/  FMUL R40, R70.reuse, R47 ;  /* 0x0000002f46287220 */ /* 0x040fe20000400000 */
[C---:B------:R-:W-:Y:S01]  /*b280*/  FFMA R37, R73.reuse, R110, R37 ;  /* 0x0000006e49257223 */ /* 0x040fe20000000025 */
[C---:B------:R-:W-:Y:S01]  /*b290*/  FFMA R38, R73.reuse, R111, R38 ;  /* 0x0000006f49267223 */ /* 0x040fe20000000026 */
[C---:B------:R-:W-:Y:S01]  /*b2a0*/  FMUL R42, R70.reuse, R49 ;  /* 0x00000031462a7220 */ /* 0x040fe20000400000 */
        /* <DEDUP_REMOVED lines=8> */
[C---:B------:R-:W-:Y:S01]  /*b330*/  FMUL R57, R70.reuse, R64 ;  /* 0x0000004046397220 */ /* 0x040fe20000400000 */
[----:B------:R-:W-:Y:S01]  /*b340*/  FFMA R42, R73, R115, R42 ;  /* 0x00000073492a7223 */ /* 0x000fe2000000002a */
[C---:B------:R-:W-:Y:S01]  /*b350*/  FMUL R46, R70.reuse, R53 ;  /* 0x00000035462e7220 */ /* 0x040fe20000400000 */
[--C-:B------:R-:W-:Y:S01]  /*b360*/  HADD2.F32 R120, -RZ, R152.reuse.H0_H0 ;  /* 0x20000098ff787230 */ /* 0x100fe20000004100 */
[----:B------:R-:W-:Y:S01]  /*b370*/  F2FP.SATFINITE.E5M2.F32.PACK_AB_MERGE_C R64, R5, R4, R76 ;  /* 0x000000040540723e */ /* 0x000fe2000480604c */
[C---:B------:R-:W-:Y:S01]  /*b380*/  FMUL R51, R70.reuse, R58 ;  /* 0x0000003a46337220 */ /* 0x040fe20000400000 */
[C---:B------:R-:W-:Y:S01]  /*b390*/  FMUL R53, R70.reuse, R60 ;  /* 0x0000003c46357220 */ /* 0x040fe20000400000 */
[C---:B------:R-:W-:Y:S01]  /*b3a0*/  FFMA R43, R73.reuse, R116, R43 ;  /* 0x00000074492b7223 */ /* 0x040fe2000000002b */
[----:B------:R-:W-:Y:S02]  /*b3b0*/  HADD2.F32 R121, -RZ, R152.H1_H1 ;  /* 0x30000098ff797230 */ /* 0x000fe40000004100 */
[C---:B------:R-:W-:Y:S01]  /*b3c0*/  FMUL R47, R70.reuse, R54 ;  /* 0x00000036462f7220 */ /* 0x040fe20000400000 */
[C---:B------:R-:W-:Y:S01]  /*b3d0*/  FMUL R58, R70.reuse, R65 ;  /* 0x00000041463a7220 */ /* 0x040fe20000400000 */
[----:B------:R-:W-:Y:S01]  /*b3e0*/  FMUL R60, R70, R67 ;  /* 0x00000043463c7220 */ /* 0x000fe20000400000 */
[----:B------:R-:W-:Y:S01]  /*b3f0*/  F2FP.SATFINITE.E5M2.F32.PACK_AB_MERGE_C R5, R20, R11, RZ ;  /* 0x0000000b1405723e */ /* 0x000fe200048060ff */
[----:B------:R-:W-:Y:S01]  /*b400*/  FFMA R44, R73, R117, R44 ;  /* 0x00000075492c7223 */ /* 0x000fe2000000002c */
[C---:B------:R-:W-:Y:S01]  /*b410*/  FMUL R48, R70.reuse, R55 ;  /* 0x0000003746307220 */ /* 0x040fe20000400000 */
[----:B------:R-:W-:Y:S01]  /*b420*/  F2FP.SATFINITE.E5M2.F32.PACK_AB_MERGE_C R65, R9, R8, R78 ;  /* 0x000000080941723e */ /* 0x000fe2000480604e */
[----:B------:R-:W-:Y:S01]  /*b430*/  FFMA R45, R73, R118, R45 ;  /* 0x00000076492d7223 */ /* 0x000fe2000000002d */
[----:B------:R-:W-:Y:S01]  /*b440*/  F2FP.SATFINITE.E5M2.F32.PACK_AB_MERGE_C R67, R17, R16, R18 ;  /* 0x000000101143723e */ /* 0x000fe20004806012 */
[----:B------:R-:W-:Y:S01]  /*b450*/  FMUL R49, R70, R56 ;  /* 0x0000003846317220 */ /* 0x000fe20000400000 */
[C---:B------:R-:W-:Y:S01]  /*b460*/  FFMA R46, R73.reuse, R119, R46 ;  /* 0x00000077492e7223 */ /* 0x040fe2000000002e */
[--C-:B------:R-:W-:Y:S02]  /*b470*/  HADD2.F32 R124, -RZ, R153.reuse.H0_H0 ;  /* 0x20000099ff7c7230 */ /* 0x100fe40000004100 */
[C---:B------:R-:W-:Y:S01]  /*b480*/  FFMA R47, R73.reuse, R120, R47 ;  /* 0x00000078492f7223 */ /* 0x040fe2000000002f */
[----:B------:R1:W-:Y:S01]  /*b490*/  STS.128 [R137+UR44+0xa200], R64 ;  /* 0x00a2004089007988 */ /* 0x0003e20008000c2c */
[----:B------:R-:W-:Y:S01]  /*b4a0*/  HADD2.F32 R125, -RZ, R153.H1_H1 ;  /* 0x30000099ff7d7230 */ /* 0x000fe20000004100 */
[----:B------:R-:W-:Y:S01]  /*b4b0*/  F2FP.SATFINITE.E5M2.F32.PACK_AB_MERGE_C R5, R10, R7, R5 ;  /* 0x000000070a05723e */ /* 0x000fe20004806005 */
[C---:B------:R-:W-:Y:S01]  /*b4c0*/  FFMA R48, R73.reuse, R121, R48 ;  /* 0x0000007949307223 */ /* 0x040fe20000000030 */
[----:B------:R-:W-:Y:S01]  /*b4d0*/  F2FP.SATFINITE.E5M2.F32.PACK_AB_MERGE_C R7, R28, R27, RZ ;  /* 0x0000001b1c07723e */ /* 0x000fe200048060ff */
        /* <DEDUP_REMOVED lines=8> */
[----:B------:R-:W-:Y:S01]  /*b560*/  FMUL R56, R70, R63 ;  /* 0x0000003f46387220 */ /* 0x000fe20000400000 */
[----:B------:R-:W-:Y:S01]  /*b570*/  F2FP.SATFINITE.E5M2.F32.PACK_AB_MERGE_C R4, R2, R0, R3 ;  /* 0x000000000204723e */ /* 0x000fe20004806003 */
[C---:B------:R-:W-:Y:S01]  /*b580*/  FFMA R53, R73.reuse, R126, R53 ;  /* 0x0000007e49357223 */ /* 0x040fe20000000035 */
[----:B------:R-:W-:Y:S01]  /*b590*/  F2FP.SATFINITE.E5M2.F32.PACK_AB_MERGE_C R7, R26, R25, R7 ;  /* 0x000000191a07723e */ /* 0x000fe20004806007 */
[C---:B------:R-:W-:Y:S01]  /*b5a0*/  FFMA R54, R73.reuse, R127, R54 ;  /* 0x0000007f49367223 */ /* 0x040fe20000000036 */
[--C-:B------:R-:W-:Y:S02]  /*b5b0*/  HADD2.F32 R74, -RZ, R155.reuse.H0_H0 ;  /* 0x2000009bff4a7230 */ /* 0x100fe40000004100 */
[C---:B------:R-:W-:Y:S01]  /*b5c0*/  FFMA R55, R73.reuse, R128, R55 ;  /* 0x0000008049377223 */ /* 0x040fe20000000037 */
[----:B------:R-:W-:Y:S01]  /*b5d0*/  HADD2.F32 R131, -RZ, R155.H1_H1 ;  /* 0x3000009bff837230 */ /* 0x000fe20000004100 */
[----:B------:R1:W-:Y:S01]  /*b5e0*/  STS.128 [R176+0xa010], R4 ;  /* 0x00a01004b0007388 */ /* 0x0003e20000000c00 */
[----:B------:R-:W-:Y:S01]  /*b5f0*/  F2FP.SATFINITE.E5M2.F32.PACK_AB_MERGE_C R35, R36, R35, RZ ;  /* 0x000000232423723e */ /* 0x000fe200048060ff */
[C---:B------:R-:W-:Y:S01]  /*b600*/  FFMA R56, R73.reuse, R129, R56 ;  /* 0x0000008149387223 */ /* 0x040fe20000000038 */
[----:B------:R-:W-:Y:S01]  /*b610*/  F2FP.SATFINITE.E5M2.F32.PACK_AB_MERGE_C R39, R40, R39, RZ ;  /* 0x000000272827723e */ /* 0x000fe200048060ff */
[C---:B------:R-:W-:Y:S01]  /*b620*/  FFMA R57, R73.reuse, R72, R57 ;  /* 0x0000004849397223 */ /* 0x040fe20000000039 */
[----:B------:R-:W-:Y:S01]  /*b630*/  F2FP.SATFINITE.E5M2.F32.PACK_AB_MERGE_C R43, R44, R43, RZ ;  /* 0x0000002b2c2b723e */ /* 0x000fe200048060ff */
[C---:B------:R-:W-:Y:S01]  /*b640*/  FFMA R58, R73.reuse, R75, R58 ;  /* 0x0000004b493a7223 */ /* 0x040fe2000000003a */
[C---:B------:R-:W-:Y:S01]  /*b650*/  FFMA R59, R73.reuse, R74, R59 ;  /* 0x0000004a493b7223 */ /* 0x040fe2000000003b */
[----:B------:R-:W-:Y:S01]  /*b660*/  F2FP.SATFINITE.E5M2.F32.PACK_AB_MERGE_C R33, R34, R33, R35 ;  /* 0x000000212221723e */ /* 0x000fe20004806023 */
        /* <DEDUP_REMOVED lines=11> */
[----:B------:R-:W-:Y:S05]  /*b720*/  F2FP.SATFINITE.E5M2.F32.PACK_AB_MERGE_C R51, R58, R57, R59 ;  /* 0x000000393a33723e */ /* 0x000fea000480603b */
        /* <DEDUP_REMOVED lines=18> */
.L_x_134:
[----:B------:R-:W-:Y:S05]  /*b850*/  BSYNC.RECONVERGENT B0 ;  /* 0x0000000000007941 */ /* 0x000fea0003800200 */
.L_x_133:
[----:B------:R-:W-:Y:S01]  /*b860*/  R2UR UR4, R160 ;  /* 0x00000000a00472ca */ /* 0x000fe200000e0000 */
[----:B------:R-:W-:Y:S01]  /*b870*/  BAR.SYNC.DEFER_BLOCKING 0x1, 0x80 ;  /* 0x0042000000007b1d */ /* 0x000fe20000010000 */
[----:B------:R-:W-:Y:S01]  /*b880*/  ISETP.NE.AND P0, PT, R162, 0x2, PT ;  /* 0x00000002a200780c */ /* 0x000fe20003f05270 */
[----:B------:R-:W-:Y:S01]  /*b890*/  UISETP.NE.AND UP0, UPT, UR45, URZ, UPT ;  /* 0x000000ff2d00728c */ /* 0x000fe2000bf05270 */
[----:B------:R-:W-:Y:S01]  /*b8a0*/  ISETP.NE.AND P1, PT, R68, 0x2, PT ;  /* 0x000000024400780c */ /* 0x000fe20003f25270 */
[----:B------:R-:W-:Y:S01]  /*b8b0*/  UIADD3 UR20, UPT, UPT, UR37, UR59, URZ ;  /* 0x0000003b25147290 */ /* 0x000fe2000fffe0ff */
[----:B------:R-:W-:Y:S02]  /*b8c0*/  SEL R0, RZ, 0x1, P0 ;  /* 0x00000001ff007807 */ /* 0x000fe40000000000 */
[----:B------:R-:W-:Y:S02]  /*b8d0*/  SEL R3, RZ, 0x1, P1 ;  /* 0x00000001ff037807 */ /* 0x000fe40000800000 */
[----:B------:R-:W-:Y:S02]  /*b8e0*/  LOP3.LUT R167, R167, R0, RZ, 0x3c, !PT ;  /* 0x00000000a7a77212 */ /* 0x000fe400078e3cff */
[----:B------:R-:W-:Y:S01]  /*b8f0*/  LOP3.LUT R168, R168, R3, RZ, 0x3c, !PT ;  /* 0x00000003a8a87212 */ /* 0x000fe200078e3cff */
[----:B------:R-:W-:Y:S01]  /*b900*/  UIADD3 UR16, UPT, UPT, UR38, UR4, URZ ;  /* 0x0000000426107290 */ /* 0x000fe2000fffe0ff */
[----:B------:R-:W-:Y:S02]  /*b910*/  SEL R162, R162, RZ, P0 ;  /* 0x000000ffa2a27207 */ /* 0x000fe40000000000 */
[----:B------:R-:W-:Y:S01]  /*b920*/  SEL R68, R68, RZ, P1 ;  /* 0x000000ff44447207 */ /* 0x000fe20000800000 */
[----:B------:R-:W-:Y:S01]  /*b930*/  UMOV UR36, UR58 ;  /* 0x0000003a00247c82 */ /* 0x000fe20008000000 */
[----:B------:R-:W-:Y:S07]  /*b940*/  BRA.U UP0, `(.L_x_135) ;  /* 0xffffff9900747547 */ /* 0x000fee000b83ffff */
[----:B------:R-:W-:Y:S05]  /*b950*/  EXIT ;  /* 0x000000000000794d */ /* 0x000fea0003800000 */
.L_x_24:
[----:B--2---:R2:W3:Y:S02]  /*b960*/  SYNCS.PHASECHK.TRANS64.TRYWAIT P0, [R0+URZ+0x110], R3 ;  /* 0x00011003000075a7 */ /* 0x0044e400080011ff */
[----:B---3--:R-:W-:Y:S05]  /*b970*/  @!P0 NANOSLEEP.SYNCS 0x989680 ;  /* 0x009896800000895d */ /* 0x008fea0003900000 */
[----:B------:R-:W3:Y:S02]  /*b980*/  @!P0 SYNCS.PHASECHK.TRANS64 P0, [R0+URZ+0x110], R3 ;  /* 0x00011003000085a7 */ /* 0x000ee400080010ff */
[----:B---3--:R-:W-:Y:S05]  /*b990*/  @!P0 BRA `(.L_x_24) ;  /* 0xfffffffc00f08947 */ /* 0x008fea000383ffff */
[----:B------:R-:W-:Y:S05]  /*b9a0*/  BRA `(.L_x_136) ;  /* 0xffffff6000247947 */ /* 0x000fea000383ffff */
.L_x_27:
[----:B--2---:R-:W-:-:S07]  /*b9b0*/  MOV R0, UR33 ;  /* 0x0000002100007c02 */ /* 0x004fce0008000f00 */
.L_x_137:
[----:B--2---:R2:W3:Y:S02]  /*b9c0*/  SYNCS.PHASECHK.TRANS64.TRYWAIT P0, [R0+URZ+0x38], R3 ;  /* 0x00003803000075a7 */ /* 0x0044e400080011ff */
[----:B---3--:R-:W-:Y:S05]  /*b9d0*/  @!P0 NANOSLEEP.SYNCS 0x989680 ;  /* 0x009896800000895d */ /* 0x008fea0003900000 */
[----:B------:R-:W3:Y:S02]  /*b9e0*/  @!P0 SYNCS.PHASECHK.TRANS64 P0, [R0+URZ+0x38], R3 ;  /* 0x00003803000085a7 */ /* 0x000ee400080010ff */
[----:B---3--:R-:W-:Y:S05]  /*b9f0*/  @!P0 BRA `(.L_x_137) ;  /* 0xfffffffc00f08947 */ /* 0x008fea000383ffff */
[----:B------:R-:W-:Y:S05]  /*ba00*/  BRA `(.L_x_26) ;  /* 0xffffff6000647947 */ /* 0x000fea000383ffff */
.L_x_34:
[----:B-1----:R-:W-:-:S07]  /*ba10*/  MOV R0, UR17 ;  /* 0x0000001100007c02 */ /* 0x002fce0008000f00 */
.L_x_138:
[----:B-1----:R1:W2:Y:S02]  /*ba20*/  SYNCS.PHASECHK.TRANS64.TRYWAIT P0, [R0+URZ+0x38], R3 ;  /* 0x00003803000075a7 */ /* 0x0022a400080011ff */
[----:B--2---:R-:W-:Y:S05]  /*ba30*/  @!P0 NANOSLEEP.SYNCS 0x989680 ;  /* 0x009896800000895d */ /* 0x004fea0003900000 */
[----:B------:R-:W2:Y:S02]  /*ba40*/  @!P0 SYNCS.PHASECHK.TRANS64 P0, [R0+URZ+0x38], R3 ;  /* 0x00003803000085a7 */ /* 0x000ea400080010ff */
[----:B--2---:R-:W-:Y:S05]  /*ba50*/  @!P0 BRA `(.L_x_138) ;  /* 0xfffffffc00f08947 */ /* 0x004fea000383ffff */
[----:B------:R-:W-:Y:S05]  /*ba60*/  BRA `(.L_x_33) ;  /* 0xffffff6400207947 */ /* 0x000fea000383ffff */
.L_x_39:
[----:B-1----:R1:W2:Y:S02]  /*ba70*/  SYNCS.PHASECHK.TRANS64.TRYWAIT P0, [R3+URZ+0xc0], R0 ;  /* 0x0000c000030075a7 */ /* 0x0022a400080011ff */
[----:B--2---:R-:W-:Y:S05]  /*ba80*/  @!P0 NANOSLEEP.SYNCS 0x989680 ;  /* 0x009896800000895d */ /* 0x004fea0003900000 */
[----:B------:R-:W2:Y:S02]  /*ba90*/  @!P0 SYNCS.PHASECHK.TRANS64 P0, [R3+URZ+0xc0], R0 ;  /* 0x0000c000030085a7 */ /* 0x000ea400080010ff */
[----:B--2---:R-:W-:Y:S05]  /*baa0*/  @!P0 BRA `(.L_x_39) ;  /* 0xfffffffc00f08947 */ /* 0x004fea000383ffff */
[----:B------:R-:W-:Y:S05]  /*bab0*/  BRA `(.L_x_139) ;  /* 0xffffff6400c07947 */ /* 0x000fea000383ffff */
.L_x_43:
[----:B-1----:R-:W-:-:S07]  /*bac0*/  MOV R0, UR4 ;  /* 0x0000000400007c02 */ /* 0x002fce0008000f00 */
.L_x_140:
[----:B-1----:R1:W2:Y:S02]  /*bad0*/  SYNCS.PHASECHK.TRANS64.TRYWAIT P0, [R0+URZ], R3 ;  /* 0x00000003000075a7 */ /* 0x0022a400080011ff */
[----:B--2---:R-:W-:Y:S05]  /*bae0*/  @!P0 NANOSLEEP.SYNCS 0x989680 ;  /* 0x009896800000895d */ /* 0x004fea0003900000 */
[----:B------:R-:W2:Y:S02]  /*baf0*/  @!P0 SYNCS.PHASECHK.TRANS64 P0, [R0+URZ], R3 ;  /* 0x00000003000085a7 */ /* 0x000ea400080010ff */
[----:B--2---:R-:W-:Y:S05]  /*bb00*/  @!P0 BRA `(.L_x_140) ;  /* 0xfffffffc00f08947 */ /* 0x004fea000383ffff */
[----:B------:R-:W-:Y:S05]  /*bb10*/  BRA `(.L_x_141) ;  /* 0xffffff6c00687947 */ /* 0x000fea000383ffff */
.L_x_44:
[----:B------:R-:W-:-:S07]  /*bb20*/  MOV R0, UR5 ;  /* 0x0000000500007c02 */ /* 0x000fce0008000f00 */
.L_x_142:
[----:B-1----:R1:W2:Y:S02]  /*bb30*/  SYNCS.PHASECHK.TRANS64.TRYWAIT P0, [R0+URZ], R3 ;  /* 0x00000003000075a7 */ /* 0x0022a400080011ff */
[----:B--2---:R-:W-:Y:S05]  /*bb40*/  @!P0 NANOSLEEP.SYNCS 0x989680 ;  /* 0x009896800000895d */ /* 0x004fea0003900000 */
[----:B------:R-:W2:Y:S02]  /*bb50*/  @!P0 SYNCS.PHASECHK.TRANS64 P0, [R0+URZ], R3 ;  /* 0x00000003000085a7 */ /* 0x000ea400080010ff */
[----:B--2---:R-:W-:Y:S05]  /*bb60*/  @!P0 BRA `(.L_x_142) ;  /* 0xfffffffc00f08947 */ /* 0x004fea000383ffff */
[----:B------:R-:W-:Y:S05]  /*bb70*/  BRA `(.L_x_143) ;  /* 0xffffff6c00747947 */ /* 0x000fea000383ffff */
.L_x_45:
[----:B------:R-:W-:-:S07]  /*bb80*/  MOV R0, UR5 ;  /* 0x0000000500007c02 */ /* 0x000fce0008000f00 */
.L_x_144:
[----:B-1----:R1:W2:Y:S02]  /*bb90*/  SYNCS.PHASECHK.TRANS64.TRYWAIT P0, [R0+URZ], R3 ;  /* 0x00000003000075a7 */ /* 0x0022a400080011ff */
[----:B--2---:R-:W-:Y:S05]  /*bba0*/  @!P0 NANOSLEEP.SYNCS 0x989680 ;  /* 0x009896800000895d */ /* 0x004fea0003900000 */
[----:B------:R-:W2:Y:S02]  /*bbb0*/  @!P0 SYNCS.PHASECHK.TRANS64 P0, [R0+URZ], R3 ;  /* 0x00000003000085a7 */ /* 0x000ea400080010ff */
[----:B--2---:R-:W-:Y:S05]  /*bbc0*/  @!P0 BRA `(.L_x_144) ;  /* 0xfffffffc00f08947 */ /* 0x004fea000383ffff */
[----:B------:R-:W-:Y:S05]  /*bbd0*/  BRA `(.L_x_145) ;  /* 0xffffff6c00807947 */ /* 0x000fea000383ffff */
.L_x_46:
[----:B------:R-:W-:-:S07]  /*bbe0*/  MOV R0, UR5 ;  /* 0x0000000500007c02 */ /* 0x000fce0008000f00 */
.L_x_146:
[----:B-1----:R1:W2:Y:S02]  /*bbf0*/  SYNCS.PHASECHK.TRANS64.TRYWAIT P0, [R0+URZ], R3 ;  /* 0x00000003000075a7 */ /* 0x0022a400080011ff */
[----:B--2---:R-:W-:Y:S05]  /*bc00*/  @!P0 NANOSLEEP.SYNCS 0x989680 ;  /* 0x009896800000895d */ /* 0x004fea0003900000 */
[----:B------:R-:W2:Y:S02]  /*bc10*/  @!P0 SYNCS.PHASECHK.TRANS64 P0, [R0+URZ], R3 ;  /* 0x00000003000085a7 */ /* 0x000ea400080010ff */
[----:B--2---:R-:W-:Y:S05]  /*bc20*/  @!P0 BRA `(.L_x_146) ;  /* 0xfffffffc00f08947 */ /* 0x004fea000383ffff */
[----:B------:R-:W-:Y:S05]  /*bc30*/  BRA `(.L_x_147) ;  /* 0xffffff6c008c7947 */ /* 0x000fea000383ffff */
.L_x_47:
[----:B------:R-:W-:-:S07]  /*bc40*/  MOV R0, UR5 ;  /* 0x0000000500007c02 */ /* 0x000fce0008000f00 */
.L_x_148:
[----:B-1----:R1:W2:Y:S02]  /*bc50*/  SYNCS.PHASECHK.TRANS64.TRYWAIT P0, [R0+URZ], R3 ;  /* 0x00000003000075a7 */ /* 0x0022a400080011ff */
[----:B--2---:R-:W-:Y:S05]  /*bc60*/  @!P0 NANOSLEEP.SYNCS 0x989680 ;  /* 0x009896800000895d */ /* 0x004fea0003900000 */
[----:B------:R-:W2:Y:S02]  /*bc70*/  @!P0 SYNCS.PHASECHK.TRANS64 P0, [R0+URZ], R3 ;  /* 0x00000003000085a7 */ /* 0x000ea400080010ff */
[----:B--2---:R-:W-:Y:S05]  /*bc80*/  @!P0 BRA `(.L_x_148) ;  /* 0xfffffffc00f08947 */ /* 0x004fea000383ffff */
[----:B------:R-:W-:Y:S05]  /*bc90*/  BRA `(.L_x_149) ;  /* 0xffffff6c00987947 */ /* 0x000fea000383ffff */
.L_x_48:
[----:B------:R-:W-:-:S07]  /*bca0*/  MOV R0, UR5 ;  /* 0x0000000500007c02 */ /* 0x000fce0008000f00 */
.L_x_150:
[----:B-1----:R1:W2:Y:S02]  /*bcb0*/  SYNCS.PHASECHK.TRANS64.TRYWAIT P0, [R0+URZ], R3 ;  /* 0x00000003000075a7 */ /* 0x0022a400080011ff */
[----:B--2---:R-:W-:Y:S05]  /*bcc0*/  @!P0 NANOSLEEP.SYNCS 0x989680 ;  /* 0x009896800000895d */ /* 0x004fea0003900000 */
[----:B------:R-:W2:Y:S02]  /*bcd0*/  @!P0 SYNCS.PHASECHK.TRANS64 P0, [R0+URZ], R3 ;  /* 0x00000003000085a7 */ /* 0x000ea400080010ff */
[----:B--2---:R-:W-:Y:S05]  /*bce0*/  @!P0 BRA `(.L_x_150) ;  /* 0xfffffffc00f08947 */ /* 0x004fea000383ffff */
[----:B------:R-:W-:Y:S05]  /*bcf0*/  BRA `(.L_x_151) ;  /* 0xffffff6c00a47947 */ /* 0x000fea000383ffff */
.L_x_51:
[----:B-1----:R1:W2:Y:S02]  /*bd00*/  SYNCS.PHASECHK.TRANS64.TRYWAIT P0, [R2+URZ+0x100], R5 ;  /* 0x00010005020075a7 */ /* 0x0022a400080011ff */
[----:B--2---:R-:W-:Y:S05]  /*bd10*/  @!P0 NANOSLEEP.SYNCS 0x989680 ;  /* 0x009896800000895d */ /* 0x004fea0003900000 */
[----:B------:R-:W2:Y:S02]  /*bd20*/  @!P0 SYNCS.PHASECHK.TRANS64 P0, [R2+URZ+0x100], R5 ;  /* 0x00010005020085a7 */ /* 0x000ea400080010ff */
[----:B--2---:R-:W-:Y:S05]  /*bd30*/  @!P0 BRA `(.L_x_51) ;  /* 0xfffffffc00f08947 */ /* 0x004fea000383ffff */
[----:B------:R-:W-:Y:S05]  /*bd40*/  BRA `(.L_x_152) ;  /* 0xffffff7000087947 */ /* 0x000fea000383ffff */
.L_x_52:
[----:B------:R-:W-:-:S07]  /*bd50*/  MOV R2, UR4 ;  /* 0x0000000400027c02 */ /* 0x000fce0008000f00 */
.L_x_153:
[----:B-1----:R1:W2:Y:S02]  /*bd60*/  SYNCS.PHASECHK.TRANS64.TRYWAIT P0, [R2+URZ+0xd0], R5 ;  /* 0x0000d005020075a7 */ /* 0x0022a400080011ff */
[----:B--2---:R-:W-:Y:S05]  /*bd70*/  @!P0 NANOSLEEP.SYNCS 0x989680 ;  /* 0x009896800000895d */ /* 0x004fea0003900000 */
[----:B------:R-:W2:Y:S02]  /*bd80*/  @!P0 SYNCS.PHASECHK.TRANS64 P0, [R2+URZ+0xd0], R5 ;  /* 0x0000d005020085a7 */ /* 0x000ea400080010ff */
[----:B--2---:R-:W-:Y:S05]  /*bd90*/  @!P0 BRA `(.L_x_153) ;  /* 0xfffffffc00f08947 */ /* 0x004fea000383ffff */
[----:B------:R-:W-:Y:S05]  /*bda0*/  BRA `(.L_x_154) ;  /* 0xffffff7000187947 */ /* 0x000fea000383ffff */
.L_x_53:
[----:B-1----:R1:W2:Y:S02]  /*bdb0*/  SYNCS.PHASECHK.TRANS64.TRYWAIT P1, [R2+URZ+0xc0], R5 ;  /* 0x0000c005020075a7 */ /* 0x0022a400080211ff */
[----:B--2---:R-:W-:Y:S05]  /*bdc0*/  @!P1 NANOSLEEP.SYNCS 0x989680 ;  /* 0x009896800000995d */ /* 0x004fea0003900000 */
[----:B------:R-:W2:Y:S02]  /*bdd0*/  @!P1 SYNCS.PHASECHK.TRANS64 P1, [R2+URZ+0xc0], R5 ;  /* 0x0000c005020095a7 */ /* 0x000ea400080210ff */
[----:B--2---:R-:W-:Y:S05]  /*bde0*/  @!P1 BRA `(.L_x_53) ;  /* 0xfffffffc00f09947 */ /* 0x004fea000383ffff */
[----:B------:R-:W-:Y:S05]  /*bdf0*/  BRA `(.L_x_155) ;  /* 0xffffff7000487947 */ /* 0x000fea000383ffff */
.L_x_56:
[----:B------:R-:W-:-:S07]  /*be00*/  MOV R0, UR4 ;  /* 0x0000000400007c02 */ /* 0x000fce0008000f00 */
.L_x_156:
[----:B-1----:R1:W2:Y:S02]  /*be10*/  SYNCS.PHASECHK.TRANS64.TRYWAIT P0, [R0+URZ+0xd0], R3 ;  /* 0x0000d003000075a7 */ /* 0x0022a400080011ff */
[----:B--2---:R-:W-:Y:S05]  /*be20*/  @!P0 NANOSLEEP.SYNCS 0x989680 ;  /* 0x009896800000895d */ /* 0x004fea0003900000 */
[----:B------:R-:W2:Y:S02]  /*be30*/  @!P0 SYNCS.PHASECHK.TRANS64 P0, [R0+URZ+0xd0], R3 ;  /* 0x0000d003000085a7 */ /* 0x000ea400080010ff */
[----:B--2---:R-:W-:Y:S05]  /*be40*/  @!P0 BRA `(.L_x_156) ;  /* 0xfffffffc00f08947 */ /* 0x004fea000383ffff */
[----:B------:R-:W-:Y:S05]  /*be50*/  BRA `(.L_x_55) ;  /* 0xffffff70009c7947 */ /* 0x000fea000383ffff */
.L_x_63:
[----:B-1----:R1:W2:Y:S02]  /*be60*/  SYNCS.PHASECHK.TRANS64.TRYWAIT P1, [R0+URZ+0xc0], R5 ;  /* 0x0000c005000075a7 */ /* 0x0022a400080211ff */
[----:B--2---:R-:W-:Y:S05]  /*be70*/  @!P1 NANOSLEEP.SYNCS 0x989680 ;  /* 0x009896800000995d */ /* 0x004fea0003900000 */
[----:B------:R-:W2:Y:S02]  /*be80*/  @!P1 SYNCS.PHASECHK.TRANS64 P1, [R0+URZ+0xc0], R5 ;  /* 0x0000c005000095a7 */ /* 0x000ea400080210ff */
[----:B--2---:R-:W-:Y:S05]  /*be90*/  @!P1 BRA `(.L_x_63) ;  /* 0xfffffffc00f09947 */ /* 0x004fea000383ffff */
[----:B------:R-:W-:Y:S05]  /*bea0*/  BRA `(.L_x_157) ;  /* 0xffffff7800047947 */ /* 0x000fea000383ffff */
.L_x_64:
[----:B------:R-:W-:-:S07]  /*beb0*/  MOV R3, UR22 ;  /* 0x0000001600037c02 */ /* 0x000fce0008000f00 */
.L_x_158:
[----:B-1----:R1:W2:Y:S02]  /*bec0*/  SYNCS.PHASECHK.TRANS64.TRYWAIT P0, [R3+URZ+0xf0], R0 ;  /* 0x0000f000030075a7 */ /* 0x0022a400080011ff */
[----:B--2---:R-:W-:Y:S05]  /*bed0*/  @!P0 NANOSLEEP.SYNCS 0x989680 ;  /* 0x009896800000895d */ /* 0x004fea0003900000 */
[----:B------:R-:W2:Y:S02]  /*bee0*/  @!P0 SYNCS.PHASECHK.TRANS64 P0, [R3+URZ+0xf0], R0 ;  /* 0x0000f000030085a7 */ /* 0x000ea400080010ff */
[----:B--2---:R-:W-:Y:S05]  /*bef0*/  @!P0 BRA `(.L_x_158) ;  /* 0xfffffffc00f08947 */ /* 0x004fea000383ffff */
[----:B------:R-:W-:Y:S05]  /*bf00*/  BRA `(.L_x_159) ;  /* 0xffffff78003c7947 */ /* 0x000fea000383ffff */
.L_x_67:
[----:B------:R-:W-:Y:S07]  /*bf10*/  MOV R0, UR5 ;  /* 0x0000000500007c02 */ /* 0x000fee0008000f00 */
.L_x_160:
[----:B-1----:R1:W2:Y:S02]  /*bf20*/  SYNCS.PHASECHK.TRANS64.TRYWAIT P0, [R0+URZ], R3 ;  /* 0x00000003000075a7 */ /* 0x0022a400080011ff */
[----:B--2---:R-:W-:Y:S05]  /*bf30*/  @!P0 NANOSLEEP.SYNCS 0x989680 ;  /* 0x009896800000895d */ /* 0x004fea0003900000 */
[----:B------:R-:W2:Y:S02]  /*bf40*/  @!P0 SYNCS.PHASECHK.TRANS64 P0, [R0+URZ], R3 ;  /* 0x00000003000085a7 */ /* 0x000ea400080010ff */
[----:B--2---:R-:W-:Y:S05]  /*bf50*/  @!P0 BRA `(.L_x_160) ;  /* 0xfffffffc00f08947 */ /* 0x004fea000383ffff */
[----:B------:R-:W-:Y:S05]  /*bf60*/  BRA `(.L_x_66) ;  /* 0xffffff7800587947 */ /* 0x000fea000383ffff */
.L_x_70:
[----:B------:R-:W-:-:S07]  /*bf70*/  MOV R0, UR4 ;  /* 0x0000000400007c02 */ /* 0x000fce0008000f00 */
.L_x_161:
[----:B--2---:R2:W4:Y:S02]  /*bf80*/  SYNCS.PHASECHK.TRANS64.TRYWAIT P0, [R0+URZ], R3 ;  /* 0x00000003000075a7 */ /* 0x00452400080011ff */
[----:B----4-:R-:W-:Y:S05]  /*bf90*/  @!P0 NANOSLEEP.SYNCS 0x989680 ;  /* 0x009896800000895d */ /* 0x010fea0003900000 */
[----:B------:R-:W4:Y:S02]  /*bfa0*/  @!P0 SYNCS.PHASECHK.TRANS64 P0, [R0+URZ], R3 ;  /* 0x00000003000085a7 */ /* 0x000f2400080010ff */
[----:B----4-:R-:W-:Y:S05]  /*bfb0*/  @!P0 BRA `(.L_x_161) ;  /* 0xfffffffc00f08947 */ /* 0x010fea000383ffff */
[----:B------:R-:W-:Y:S05]  /*bfc0*/  BRA `(.L_x_162) ;  /* 0xffffff7c000c7947 */ /* 0x000fea000383ffff */
.L_x_71:
[----:B------:R-:W-:-:S07]  /*bfd0*/  MOV R0, UR4 ;  /* 0x0000000400007c02 */ /* 0x000fce0008000f00 */
.L_x_163:
[----:B-1----:R1:W2:Y:S02]  /*bfe0*/  SYNCS.PHASECHK.TRANS64.TRYWAIT P0, [R0+URZ], R3 ;  /* 0x00000003000075a7 */ /* 0x0022a400080011ff */
[----:B--2---:R-:W-:Y:S05]  /*bff0*/  @!P0 NANOSLEEP.SYNCS 0x989680 ;  /* 0x009896800000895d */ /* 0x004fea0003900000 */
[----:B------:R-:W2:Y:S02]  /*c000*/  @!P0 SYNCS.PHASECHK.TRANS64 P0, [R0+URZ], R3 ;  /* 0x00000003000085a7 */ /* 0x000ea400080010ff */
[----:B--2---:R-:W-:Y:S05]  /*c010*/  @!P0 BRA `(.L_x_163) ;  /* 0xfffffffc00f08947 */ /* 0x004fea000383ffff */
[----:B------:R-:W-:Y:S05]  /*c020*/  BRA `(.L_x_164) ;  /* 0xffffff7c00187947 */ /* 0x000fea000383ffff */
.L_x_76:
[----:B--2---:R2:W3:Y:S02]  /*c030*/  SYNCS.PHASECHK.TRANS64.TRYWAIT P0, [R12+URZ+0xc0], R9 ;  /* 0x0000c0090c0075a7 */ /* 0x0044e400080011ff */
[----:B---3--:R-:W-:Y:S05]  /*c040*/  @!P0 NANOSLEEP.SYNCS 0x989680 ;  /* 0x009896800000895d */ /* 0x008fea0003900000 */
[----:B------:R-:W3:Y:S02]  /*c050*/  @!P0 SYNCS.PHASECHK.TRANS64 P0, [R12+URZ+0xc0], R9 ;  /* 0x0000c0090c0085a7 */ /* 0x000ee400080010ff */
[----:B---3--:R-:W-:Y:S05]  /*c060*/  @!P0 BRA `(.L_x_76) ;  /* 0xfffffffc00f08947 */ /* 0x008fea000383ffff */
[----:B------:R-:W-:Y:S05]  /*c070*/  BRA `(.L_x_165) ;  /* 0xffffff8000487947 */ /* 0x000fea000383ffff */
.L_x_79:
[----:B------:R-:W-:Y:S07]  /*c080*/  MOV R0, UR21 ;  /* 0x0000001500007c02 */ /* 0x000fee0008000f00 */
.L_x_166:
[----:B--2---:R2:W3:Y:S02]  /*c090*/  SYNCS.PHASECHK.TRANS64.TRYWAIT P2, [R0+URZ+0xb8], R11 ;  /* 0x0000b80b000075a7 */ /* 0x0044e400080411ff */
[----:B---3--:R-:W-:Y:S05]  /*c0a0*/  @!P2 NANOSLEEP.SYNCS 0x989680 ;  /* 0x009896800000a95d */ /* 0x008fea0003900000 */
[----:B------:R-:W3:Y:S02]  /*c0b0*/  @!P2 SYNCS.PHASECHK.TRANS64 P2, [R0+URZ+0xb8], R11 ;  /* 0x0000b80b0000a5a7 */ /* 0x000ee400080410ff */
[----:B---3--:R-:W-:Y:S05]  /*c0c0*/  @!P2 BRA `(.L_x_166) ;  /* 0xfffffffc00f0a947 */ /* 0x008fea000383ffff */
[----:B------:R-:W-:Y:S05]  /*c0d0*/  BRA `(.L_x_78) ;  /* 0xffffff8400b07947 */ /* 0x000fea000383ffff */
.L_x_82:
[----:B--2---:R-:W-:Y:S07]  /*c0e0*/  MOV R0, UR21 ;  /* 0x0000001500007c02 */ /* 0x004fee0008000f00 */
.L_x_167:
[----:B--2---:R2:W3:Y:S02]  /*c0f0*/  SYNCS.PHASECHK.TRANS64.TRYWAIT P0, [R0+URZ+0x90], R9 ;  /* 0x00009009000075a7 */ /* 0x0044e400080011ff */
[----:B---3--:R-:W-:Y:S05]  /*c100*/  @!P0 NANOSLEEP.SYNCS 0x989680 ;  /* 0x009896800000895d */ /* 0x008fea0003900000 */
[----:B------:R-:W3:Y:S02]  /*c110*/  @!P0 SYNCS.PHASECHK.TRANS64 P0, [R0+URZ+0x90], R9 ;  /* 0x00009009000085a7 */ /* 0x000ee400080010ff */
[----:B---3--:R-:W-:Y:S05]  /*c120*/  @!P0 BRA `(.L_x_167) ;  /* 0xfffffffc00f08947 */ /* 0x008fea000383ffff */
[----:B------:R-:W-:Y:S05]  /*c130*/  BRA `(.L_x_168) ;  /* 0xffffff88000c7947 */ /* 0x000fea000383ffff */
.L_x_83:
[----:B------:R-:W-:Y:S07]  /*c140*/  MOV R0, UR21 ;  /* 0x0000001500007c02 */ /* 0x000fee0008000f00 */
.L_x_169:
[----:B--2---:R2:W3:Y:S02]  /*c150*/  SYNCS.PHASECHK.TRANS64.TRYWAIT P0, [R0+URZ+0x98], R9 ;  /* 0x00009809000075a7 */ /* 0x0044e400080011ff */
[----:B---3--:R-:W-:Y:S05]  /*c160*/  @!P0 NANOSLEEP.SYNCS 0x989680 ;  /* 0x009896800000895d */ /* 0x008fea0003900000 */
[----:B------:R-:W3:Y:S02]  /*c170*/  @!P0 SYNCS.PHASECHK.TRANS64 P0, [R0+URZ+0x98], R9 ;  /* 0x00009809000085a7 */ /* 0x000ee400080010ff */
[----:B---3--:R-:W-:Y:S05]  /*c180*/  @!P0 BRA `(.L_x_169) ;  /* 0xfffffffc00f08947 */ /* 0x008fea000383ffff */
[----:B------:R-:W-:Y:S05]  /*c190*/  BRA `(.L_x_170) ;  /* 0xffffff8800447947 */ /* 0x000fea000383ffff */
.L_x_84:
[----:B------:R-:W-:Y:S07]  /*c1a0*/  MOV R0, UR21 ;  /* 0x0000001500007c02 */ /* 0x000fee0008000f00 */
.L_x_171:
[----:B--2---:R2:W3:Y:S02]  /*c1b0*/  SYNCS.PHASECHK.TRANS64.TRYWAIT P0, [R0+URZ+0xa0], R9 ;  /* 0x0000a009000075a7 */ /* 0x0044e400080011ff */
[----:B---3--:R-:W-:Y:S05]  /*c1c0*/  @!P0 NANOSLEEP.SYNCS 0x989680 ;  /* 0x009896800000895d */ /* 0x008fea0003900000 */
[----:B------:R-:W3:Y:S02]  /*c1d0*/  @!P0 SYNCS.PHASECHK.TRANS64 P0, [R0+URZ+0xa0], R9 ;  /* 0x0000a009000085a7 */ /* 0x000ee400080010ff */
[----:B---3--:R-:W-:Y:S05]  /*c1e0*/  @!P0 BRA `(.L_x_171) ;  /* 0xfffffffc00f08947 */ /* 0x008fea000383ffff */
[----:B------:R-:W-:Y:S05]  /*c1f0*/  BRA `(.L_x_172) ;  /* 0xffffff8800887947 */ /* 0x000fea000383ffff */
.L_x_85:
[----:B------:R-:W-:Y:S07]  /*c200*/  MOV R0, UR21 ;  /* 0x0000001500007c02 */ /* 0x000fee0008000f00 */
.L_x_173:
[----:B--2---:R2:W3:Y:S02]  /*c210*/  SYNCS.PHASECHK.TRANS64.TRYWAIT P0, [R0+URZ+0xa8], R9 ;  /* 0x0000a809000075a7 */ /* 0x0044e400080011ff */
[----:B---3--:R-:W-:Y:S05]  /*c220*/  @!P0 NANOSLEEP.SYNCS 0x989680 ;  /* 0x009896800000895d */ /* 0x008fea0003900000 */
[----:B------:R-:W3:Y:S02]  /*c230*/  @!P0 SYNCS.PHASECHK.TRANS64 P0, [R0+URZ+0xa8], R9 ;  /* 0x0000a809000085a7 */ /* 0x000ee400080010ff */
[----:B---3--:R-:W-:Y:S05]  /*c240*/  @!P0 BRA `(.L_x_173) ;  /* 0xfffffffc00f08947 */ /* 0x008fea000383ffff */
[----:B------:R-:W-:Y:S05]  /*c250*/  BRA `(.L_x_174) ;  /* 0xffffff8800c87947 */ /* 0x000fea000383ffff */
.L_x_87:
[----:B------:R-:W-:-:S07]  /*c260*/  MOV R0, UR21 ;  /* 0x0000001500007c02 */ /* 0x000fce0008000f00 */
.L_x_175:
[----:B---3--:R3:W4:Y:S02]  /*c270*/  SYNCS.PHASECHK.TRANS64.TRYWAIT P0, [R0+URZ+0x90], R3 ;  /* 0x00009003000075a7 */ /* 0x00872400080011ff */
[----:B----4-:R-:W-:Y:S05]  /*c280*/  @!P0 NANOSLEEP.SYNCS 0x989680 ;  /* 0x009896800000895d */ /* 0x010fea0003900000 */
[----:B------:R-:W4:Y:S02]  /*c290*/  @!P0 SYNCS.PHASECHK.TRANS64 P0, [R0+URZ+0x90], R3 ;  /* 0x00009003000085a7 */ /* 0x000f2400080010ff */
[----:B----4-:R-:W-:Y:S05]  /*c2a0*/  @!P0 BRA `(.L_x_175) ;  /* 0xfffffffc00f08947 */ /* 0x010fea000383ffff */
[----:B------:R-:W-:Y:S05]  /*c2b0*/  BRA `(.L_x_176) ;  /* 0xffffff8c003c7947 */ /* 0x000fea000383ffff */
.L_x_88:
[----:B---3--:R-:W-:-:S07]  /*c2c0*/  MOV R0, UR21 ;  /* 0x0000001500007c02 */ /* 0x008fce0008000f00 */
.L_x_177:
[----:B---3--:R3:W4:Y:S02]  /*c2d0*/  SYNCS.PHASECHK.TRANS64.TRYWAIT P0, [R0+URZ+0x98], R3 ;  /* 0x00009803000075a7 */ /* 0x00872400080011ff */
[----:B----4-:R-:W-:Y:S05]  /*c2e0*/  @!P0 NANOSLEEP.SYNCS 0x989680 ;  /* 0x009896800000895d */ /* 0x010fea0003900000 */
[----:B------:R-:W4:Y:S02]  /*c2f0*/  @!P0 SYNCS.PHASECHK.TRANS64 P0, [R0+URZ+0x98], R3 ;  /* 0x00009803000085a7 */ /* 0x000f2400080010ff */
[----:B----4-:R-:W-:Y:S05]  /*c300*/  @!P0 BRA `(.L_x_177) ;  /* 0xfffffffc00f08947 */ /* 0x010fea000383ffff */
[----:B------:R-:W-:Y:S05]  /*c310*/  BRA `(.L_x_178) ;  /* 0xffffff8c002c7947 */ /* 0x000fea000383ffff */
.L_x_89:
[----:B---3--:R-:W-:-:S07]  /*c320*/  MOV R0, UR21 ;  /* 0x0000001500007c02 */ /* 0x008fce0008000f00 */
.L_x_179:
[----:B---3--:R3:W4:Y:S02]  /*c330*/  SYNCS.PHASECHK.TRANS64.TRYWAIT P0, [R0+URZ+0xa0], R3 ;  /* 0x0000a003000075a7 */ /* 0x00872400080011ff */
[----:B----4-:R-:W-:Y:S05]  /*c340*/  @!P0 NANOSLEEP.SYNCS 0x989680 ;  /* 0x009896800000895d */ /* 0x010fea0003900000 */
[----:B------:R-:W4:Y:S02]  /*c350*/  @!P0 SYNCS.PHASECHK.TRANS64 P0, [R0+URZ+0xa0], R3 ;  /* 0x0000a003000085a7 */ /* 0x000f2400080010ff */
[----:B----4-:R-:W-:Y:S05]  /*c360*/  @!P0 BRA `(.L_x_179) ;  /* 0xfffffffc00f08947 */ /* 0x010fea000383ffff */
[----:B------:R-:W-:Y:S05]  /*c370*/  BRA `(.L_x_180) ;  /* 0xffffff8c001c7947 */ /* 0x000fea000383ffff */
.L_x_91:
[----:B-1----:R1:W2:Y:S02]  /*c380*/  SYNCS.PHASECHK.TRANS64.TRYWAIT P0, [R3+URZ+0xc0], R0 ;  /* 0x0000c000030075a7 */ /* 0x0022a400080011ff */
[----:B--2---:R-:W-:Y:S05]  /*c390*/  @!P0 NANOSLEEP.SYNCS 0x989680 ;  /* 0x009896800000895d */ /* 0x004fea0003900000 */
[----:B------:R-:W2:Y:S02]  /*c3a0*/  @!P0 SYNCS.PHASECHK.TRANS64 P0, [R3+URZ+0xc0], R0 ;  /* 0x0000c000030085a7 */ /* 0x000ea400080010ff */
[----:B--2---:R-:W-:Y:S05]  /*c3b0*/  @!P0 BRA `(.L_x_91) ;  /* 0xfffffffc00f08947 */ /* 0x004fea000383ffff */
[----:B------:R-:W-:Y:S05]  /*c3c0*/  BRA `(.L_x_181) ;  /* 0xffffff8c00e87947 */ /* 0x000fea000383ffff */
.L_x_102:
[----:B--2---:R2:W1:Y:S02]  /*c3d0*/  SYNCS.PHASECHK.TRANS64.TRYWAIT P1, [R3+URZ+0x70], R2 ;  /* 0x00007002030075a7 */ /* 0x00446400080211ff */
[----:B-1----:R-:W-:Y:S05]  /*c3e0*/  @!P1 NANOSLEEP.SYNCS 0x989680 ;  /* 0x009896800000995d */ /* 0x002fea0003900000 */
[----:B------:R-:W1:Y:S02]  /*c3f0*/  @!P1 SYNCS.PHASECHK.TRANS64 P1, [R3+URZ+0x70], R2 ;  /* 0x00007002030095a7 */ /* 0x000e6400080210ff */
[----:B-1----:R-:W-:Y:S05]  /*c400*/  @!P1 BRA `(.L_x_102) ;  /* 0xfffffffc00f09947 */ /* 0x002fea000383ffff */
[----:B------:R-:W-:Y:S05]  /*c410*/  BRA `(.L_x_101) ;  /* 0xffffff9c006c7947 */ /* 0x000fea000383ffff */
.L_x_104:
[----:B--2---:R2:W4:Y:S02]  /*c420*/  SYNCS.PHASECHK.TRANS64.TRYWAIT P0, [R177+URZ+0xe0], R4 ;  /* 0x0000e004b10075a7 */ /* 0x00452400080011ff */
[----:B----4-:R-:W-:Y:S05]  /*c430*/  @!P0 NANOSLEEP.SYNCS 0x989680 ;  /* 0x009896800000895d */ /* 0x010fea0003900000 */
[----:B------:R-:W4:Y:S02]  /*c440*/  @!P0 SYNCS.PHASECHK.TRANS64 P0, [R177+URZ+0xe0], R4 ;  /* 0x0000e004b10085a7 */ /* 0x000f2400080010ff */
[----:B----4-:R-:W-:Y:S05]  /*c450*/  @!P0 BRA `(.L_x_104) ;  /* 0xfffffffc00f08947 */ /* 0x010fea000383ffff */
[----:B------:R-:W-:Y:S05]  /*c460*/  BRA `(.L_x_103) ;  /* 0xffffff9c00c47947 */ /* 0x000fea000383ffff */
.L_x_113:
[----:B---3--:R3:W4:Y:S02]  /*c470*/  SYNCS.PHASECHK.TRANS64.TRYWAIT P0, [R190+URZ+0x70], R5 ;  /* 0x00007005be0075a7 */ /* 0x00872400080011ff */
[----:B----4-:R-:W-:Y:S05]  /*c480*/  @!P0 NANOSLEEP.SYNCS 0x989680 ;  /* 0x009896800000895d */ /* 0x010fea0003900000 */
[----:B------:R-:W4:Y:S02]  /*c490*/  @!P0 SYNCS.PHASECHK.TRANS64 P0, [R190+URZ+0x70], R5 ;  /* 0x00007005be0085a7 */ /* 0x000f2400080010ff */
[----:B----4-:R-:W-:Y:S05]  /*c4a0*/  @!P0 BRA `(.L_x_113) ;  /* 0xfffffffc00f08947 */ /* 0x010fea000383ffff */
[----:B------:R-:W-:Y:S05]  /*c4b0*/  BRA `(.L_x_112) ;  /* 0xffffffb000d47947 */ /* 0x000fea000383ffff */
.L_x_122:
[----:B---3--:R3:W4:Y:S02]  /*c4c0*/  SYNCS.PHASECHK.TRANS64.TRYWAIT P0, [R0+URZ+0x70], R7 ;  /* 0x00007007000075a7 */ /* 0x00872400080011ff */
[----:B----4-:R-:W-:Y:S05]  /*c4d0*/  @!P0 NANOSLEEP.SYNCS 0x989680 ;  /* 0x009896800000895d */ /* 0x010fea0003900000 */
[----:B------:R-:W4:Y:S02]  /*c4e0*/  @!P0 SYNCS.PHASECHK.TRANS64 P0, [R0+URZ+0x70], R7 ;  /* 0x00007007000085a7 */ /* 0x000f2400080010ff */
[----:B----4-:R-:W-:Y:S05]  /*c4f0*/  @!P0 BRA `(.L_x_122) ;  /* 0xfffffffc00f08947 */ /* 0x010fea000383ffff */
[----:B------:R-:W-:Y:S05]  /*c500*/  BRA `(.L_x_121) ;  /* 0xffffffc8002c7947 */ /* 0x000fea000383ffff */
.L_x_131:
[----:B---3--:R3:W4:Y:S02]  /*c510*/  SYNCS.PHASECHK.TRANS64.TRYWAIT P0, [R0+URZ+0x70], R5 ;  /* 0x00007005000075a7 */ /* 0x00872400080011ff */
[----:B----4-:R-:W-:Y:S05]  /*c520*/  @!P0 NANOSLEEP.SYNCS 0x989680 ;  /* 0x009896800000895d */ /* 0x010fea0003900000 */
[----:B------:R-:W4:Y:S02]  /*c530*/  @!P0 SYNCS.PHASECHK.TRANS64 P0, [R0+URZ+0x70], R5 ;  /* 0x00007005000085a7 */ /* 0x000f2400080010ff */
[----:B----4-:R-:W-:Y:S05]  /*c540*/  @!P0 BRA `(.L_x_131) ;  /* 0xfffffffc00f08947 */ /* 0x010fea000383ffff */
[----:B------:R-:W-:Y:S05]  /*c550*/  BRA `(.L_x_130) ;  /* 0xffffffdc00907947 */ /* 0x000fea000383ffff */
        .weak           $__internal_0_$__cuda_sm10x_tcgen05_guardrail_trap_col_being_dealloced_not_returned_by_alloc
        .type           $__internal_0_$__cuda_sm10x_tcgen05_guardrail_trap_col_being_dealloced_not_returned_by_alloc,@function
        .size           $__internal_0_$__cuda_sm10x_tcgen05_guardrail_trap_col_being_dealloced_not_returned_by_alloc,($__internal_1_$__cuda_sm10x_tcgen05_guardrail_trap_phase_invalid_during_alloc - $__internal_0_$__cuda_sm10x_tcgen05_guardrail_trap_col_being_dealloced_not_returned_by_alloc)
$__internal_0_$__cuda_sm10x_tcgen05_guardrail_trap_col_being_dealloced_not_returned_by_alloc:
[----:B------:R-:W-:Y:S05]  /*c560*/  BPT.TRAP 0x1 ;  /* 0x000000040000795c */ /* 0x000fea0000300000 */
[----:B------:R-:W-:-:S04]  /*c570*/  HFMA2 R3, -RZ, RZ, 0, 0 ;  /* 0x00000000ff037431 */ /* 0x000fc800000001ff */
[----:B------:R-:W-:Y:S05]  /*c580*/  RET.REL.NODEC R2 `(_ZN7cutlass13device_kernelINS_4gemm6kernel13GemmUniversalIN4cute5tupleIJiiiiEEENS1_10collective13CollectiveMmaINS1_35MainloopSm100TmaUmmaWarpSpecializedILi7ELi2ELi2ENS5_IJNS4_1CILi1EEENSA_ILi8EEESB_EEEEENS5_IJNSA_ILi128EEENSA_ILi256EEENSA_ILi64EEEEEENS_12float_e5m2_tENS5_IJlSB_lEEESJ_SK_NS4_8TiledMMAINS4_8MMA_AtomIJNS4_10MMA_TraitsINS4_19SM100_MMA_F8F6F4_SSEJSJ_SJ_fSF_SG_NS4_17integral_constantINS4_4UMMA5MajorELSR_0EEESS_NSP_INSQ_7ScaleInELST_0EEESU_EEEEEENS4_6LayoutINS5_IJSB_SB_SB_EEENS5_IJNSA_ILi0EEESZ_SZ_EEEEENS5_IJNS4_10UnderscoreES12_S12_EEEEENS4_23SM90_TMA_LOAD_MULTICASTENS4_14ComposedLayoutINS4_7SwizzleILi2ELi4ELi3EEENS4_18smem_ptr_flag_bitsILi8EEENSX_INS5_IJSC_SH_EEENS5_IJSH_SB_EEEEEEEvNS4_8identityENS4_13SM90_TMA_LOADES1E_vS1F_EENS_8epilogue10collective18CollectiveEpilogueINS1I_23Sm100TmaWarpSpecializedILi4ELi2ELi64ELb0ELb0EEEJSI_NS5_IJNSX_ISF_SB_EENSX_ISH_SB_EEEEESJ_SK_SJ_SK_NS1I_6fusion15FusionCallbacksIS1M_NS1Q_17LinearCombinationISJ_fSJ_fLNS_15FloatRoundStyleE2EEESI_S1P_JEEENS4_5SM1004TMEM4LOAD26SM100_TMEM_LOAD_32dp32b64xES1G_S1E_NS4_39AutoVectorizingCopyWithAssumedAlignmentILi128EEENS4_14SM90_TMA_STOREES1E_S21_S21_EEEvvEEEEvNT_6ParamsE) ;  /* 0xffffff38029c7950 */ /* 0x000fea0003c3ffff */
        .weak           $__internal_1_$__cuda_sm10x_tcgen05_guardrail_trap_phase_invalid_during_alloc
        .type           $__internal_1_$__cuda_sm10x_tcgen05_guardrail_trap_phase_invalid_during_alloc,@function
        .size           $__internal_1_$__cuda_sm10x_tcgen05_guardrail_trap_phase_invalid_during_alloc,($__internal_2_$__cuda_sm10x_tcgen05_guardrail_trap_unallocated_columns_being_dealloced - $__internal_1_$__cuda_sm10x_tcgen05_guardrail_trap_phase_invalid_during_alloc)
$__internal_1_$__cuda_sm10x_tcgen05_guardrail_trap_phase_invalid_during_alloc:
[----:B------:R-:W-:Y:S05]  /*c590*/  BPT.TRAP 0x1 ;  /* 0x000000040000795c */ /* 0x000fea0000300000 */
[----:B------:R-:W-:-:S04]  /*c5a0*/  MOV R5, 0x0 ;  /* 0x0000000000057802 */ /* 0x000fc80000000f00 */
[----:B------:R-:W-:Y:S05]  /*c5b0*/  RET.REL.NODEC R4 `(_ZN7cutlass13device_kernelINS_4gemm6kernel13GemmUniversalIN4cute5tupleIJiiiiEEENS1_10collective13CollectiveMmaINS1_35MainloopSm100TmaUmmaWarpSpecializedILi7ELi2ELi2ENS5_IJNS4_1CILi1EEENSA_ILi8EEESB_EEEEENS5_IJNSA_ILi128EEENSA_ILi256EEENSA_ILi64EEEEEENS_12float_e5m2_tENS5_IJlSB_lEEESJ_SK_NS4_8TiledMMAINS4_8MMA_AtomIJNS4_10MMA_TraitsINS4_19SM100_MMA_F8F6F4_SSEJSJ_SJ_fSF_SG_NS4_17integral_constantINS4_4UMMA5MajorELSR_0EEESS_NSP_INSQ_7ScaleInELST_0EEESU_EEEEEENS4_6LayoutINS5_IJSB_SB_SB_EEENS5_IJNSA_ILi0EEESZ_SZ_EEEEENS5_IJNS4_10UnderscoreES12_S12_EEEEENS4_23SM90_TMA_LOAD_MULTICASTENS4_14ComposedLayoutINS4_7SwizzleILi2ELi4ELi3EEENS4_18smem_ptr_flag_bitsILi8EEENSX_INS5_IJSC_SH_EEENS5_IJSH_SB_EEEEEEEvNS4_8identityENS4_13SM90_TMA_LOADES1E_vS1F_EENS_8epilogue10collective18CollectiveEpilogueINS1I_23Sm100TmaWarpSpecializedILi4ELi2ELi64ELb0ELb0EEEJSI_NS5_IJNSX_ISF_SB_EENSX_ISH_SB_EEEEESJ_SK_SJ_SK_NS1I_6fusion15FusionCallbacksIS1M_NS1Q_17LinearCombinationISJ_fSJ_fLNS_15FloatRoundStyleE2EEESI_S1P_JEEENS4_5SM1004TMEM4LOAD26SM100_TMEM_LOAD_32dp32b64xES1G_S1E_NS4_39AutoVectorizingCopyWithAssumedAlignmentILi128EEENS4_14SM90_TMA_STOREES1E_S21_S21_EEEvvEEEEvNT_6ParamsE) ;  /* 0xffffff3804907950 */ /* 0x000fea0003c3ffff */
        .weak           $__internal_2_$__cuda_sm10x_tcgen05_guardrail_trap_unallocated_columns_being_dealloced
        .type           $__internal_2_$__cuda_sm10x_tcgen05_guardrail_trap_unallocated_columns_being_dealloced,@function
        .size           $__internal_2_$__cuda_sm10x_tcgen05_guardrail_trap_unallocated_columns_being_dealloced,(.L_x_183 - $__internal_2_$__cuda_sm10x_tcgen05_guardrail_trap_unallocated_columns_being_dealloced)
$__internal_2_$__cuda_sm10x_tcgen05_guardrail_trap_unallocated_columns_being_dealloced:
[----:B------:R-:W-:Y:S05]  /*c5c0*/  BPT.TRAP 0x1 ;  /* 0x000000040000795c */ /* 0x000fea0000300000 */
[----:B------:R-:W-:-:S04]  /*c5d0*/  HFMA2 R3, -RZ, RZ, 0, 0 ;  /* 0x00000000ff037431 */ /* 0x000fc800000001ff */
[----:B------:R-:W-:Y:S05]  /*c5e0*/  RET.REL.NODEC R2 `(_ZN7cutlass13device_kernelINS_4gemm6kernel13GemmUniversalIN4cute5tupleIJiiiiEEENS1_10collective13CollectiveMmaINS1_35MainloopSm100TmaUmmaWarpSpecializedILi7ELi2ELi2ENS5_IJNS4_1CILi1EEENSA_ILi8EEESB_EEEEENS5_IJNSA_ILi128EEENSA_ILi256EEENSA_ILi64EEEEEENS_12float_e5m2_tENS5_IJlSB_lEEESJ_SK_NS4_8TiledMMAINS4_8MMA_AtomIJNS4_10MMA_TraitsINS4_19SM100_MMA_F8F6F4_SSEJSJ_SJ_fSF_SG_NS4_17integral_constantINS4_4UMMA5MajorELSR_0EEESS_NSP_INSQ_7ScaleInELST_0EEESU_EEEEEENS4_6LayoutINS5_IJSB_SB_SB_EEENS5_IJNSA_ILi0EEESZ_SZ_EEEEENS5_IJNS4_10UnderscoreES12_S12_EEEEENS4_23SM90_TMA_LOAD_MULTICASTENS4_14ComposedLayoutINS4_7SwizzleILi2ELi4ELi3EEENS4_18smem_ptr_flag_bitsILi8EEENSX_INS5_IJSC_SH_EEENS5_IJSH_SB_EEEEEEEvNS4_8identityENS4_13SM90_TMA_LOADES1E_vS1F_EENS_8epilogue10collective18CollectiveEpilogueINS1I_23Sm100TmaWarpSpecializedILi4ELi2ELi64ELb0ELb0EEEJSI_NS5_IJNSX_ISF_SB_EENSX_ISH_SB_EEEEESJ_SK_SJ_SK_NS1I_6fusion15FusionCallbacksIS1M_NS1Q_17LinearCombinationISJ_fSJ_fLNS_15FloatRoundStyleE2EEESI_S1P_JEEENS4_5SM1004TMEM4LOAD26SM100_TMEM_LOAD_32dp32b64xES1G_S1E_NS4_39AutoVectorizingCopyWithAssumedAlignmentILi128EEENS4_14SM90_TMA_STOREES1E_S21_S21_EEEvvEEEEvNT_6ParamsE) ;  /* 0xffffff3802847950 */ /* 0x000fea0003c3ffff */
.L_x_182:
[----:B------:R-:W-:-:S00]  /*c5f0*/  BRA `(.L_x_182) ;  /* 0xfffffffc00fc7947 */ /* 0x000fc0000383ffff */
[----:B------:R-:W-:-:S00]  /*c600*/  NOP ;  /* 0x0000000000007918 */ /* 0x000fc00000000000 */
[----:B------:R-:W-:-:S00]  /*c610*/  NOP ;  /* 0x0000000000007918 */ /* 0x000fc00000000000 */
[----:B------:R-:W-:-:S00]  /*c620*/  NOP ;  /* 0x0000000000007918 */ /* 0x000fc00000000000 */
[----:B------:R-:W-:-:S00]  /*c630*/  NOP ;  /* 0x0000000000007918 */ /* 0x000fc00000000000 */
[----:B------:R-:W-:-:S00]  /*c640*/  NOP ;  /* 0x0000000000007918 */ /* 0x000fc00000000000 */
[----:B------:R-:W-:-:S00]  /*c650*/  NOP ;  /* 0x0000000000007918 */ /* 0x000fc00000000000 */
[----:B------:R-:W-:-:S00]  /*c660*/  NOP ;  /* 0x0000000000007918 */ /* 0x000fc00000000000 */
[----:B------:R-:W-:-:S00]  /*c670*/  NOP ;  /* 0x0000000000007918 */ /* 0x000fc00000000000 */
.L_x_183:


//--------------------- .nv.global.init           --------------------------
	.section	.nv.global.init,"aw",@progbits
.nv.global.init:
	.type		$str$27,@object
	.size		$str$27,($str$28 - $str$27)
$str$27:
        /*0000*/ 	.byte	0x28, 0x61, 0x64, 0x64, 0x72, 0x65, 0x73, 0x73, 0x20, 0x26, 0x20, 0x6d, 0x61, 0x73, 0x6b, 0x29
        /*0010*/ 	.byte	0x20, 0x3d, 0x3d, 0x20, 0x30, 0x00
	.type		$str$28,@object
	.size		$str$28,($str$26 - $str$28)
$str$28:
        /*0016*/ 	.byte	0x2f, 0x74, 0x6d, 0x70, 0x2f, 0x63, 0x75, 0x74, 0x6c, 0x61, 0x73, 0x73, 0x5f, 0x73, 0x77, 0x65
        /*0026*/ 	.byte	0x65, 0x70, 0x5f, 0x73, 0x72, 0x63, 0x2f, 0x69, 0x6e, 0x63, 0x6c, 0x75, 0x64, 0x65, 0x2f, 0x63
        /*0036*/ 	.byte	0x75, 0x74, 0x65, 0x2f, 0x70, 0x6f, 0x69, 0x6e, 0x74, 0x65, 0x72, 0x5f, 0x66, 0x6c, 0x61, 0x67
        /*0046*/ 	.byte	0x67, 0x65, 0x64, 0x2e, 0x68, 0x70, 0x70, 0x00
	.type		$str$26,@object
	.size		$str$26,($str$25 - $str$26)
$str$26:
        /*004e*/ 	.byte	0x2f, 0x74, 0x6d, 0x70, 0x2f, 0x63, 0x75, 0x74, 0x6c, 0x61, 0x73, 0x73, 0x5f, 0x73, 0x77, 0x65
        /*005e*/ 	.byte	0x65, 0x70, 0x5f, 0x73, 0x72, 0x63, 0x2f, 0x69, 0x6e, 0x63, 0x6c, 0x75, 0x64, 0x65, 0x2f, 0x63
        /*006e*/ 	.byte	0x75, 0x74, 0x65, 0x2f, 0x61, 0x74, 0x6f, 0x6d, 0x2f, 0x63, 0x6f, 0x70, 0x79, 0x5f, 0x74, 0x72
        /*007e*/ 	.byte	0x61, 0x69, 0x74, 0x73, 0x5f, 0x73, 0x6d, 0x31, 0x30, 0x30, 0x2e, 0x68, 0x70, 0x70, 0x00
	.type		$str$25,@object
	.size		$str$25,(__unnamed_1 - $str$25)
$str$25:
        /*008d*/ 	.byte	0x28, 0x28, 0x75, 0x69, 0x6e, 0x74, 0x33, 0x32, 0x5f, 0x74, 0x28, 0x74, 0x68, 0x72, 0x65, 0x61
        /*009d*/ 	.byte	0x64, 0x49, 0x64, 0x78, 0x2e, 0x78, 0x29, 0x20, 0x2f, 0x20, 0x33, 0x32, 0x29, 0x20, 0x25, 0x20
        /*00ad*/ 	.byte	0x34, 0x29, 0x20, 0x3d, 0x3d, 0x20, 0x28, 0x28, 0x28, 0x74, 0x6d, 0x65, 0x6d, 0x5f, 0x61, 0x64
        /*00bd*/ 	.byte	0x64, 0x72, 0x20, 0x3e, 0x3e, 0x20, 0x31, 0x36, 0x29, 0x20, 0x2f, 0x20, 0x33, 0x32, 0x29, 0x20
        /*00cd*/ 	.byte	0x25, 0x20, 0x34, 0x29, 0x00
	.type		__unnamed_1,@object
	.size		__unnamed_1,(__unnamed_2 - __unnamed_1)
__unnamed_1:
        /*00d2*/ 	.byte	0x61, 0x75, 0x74, 0x6f, 0x20, 0x63, 0x75, 0x74, 0x65, 0x3a, 0x3a, 0x61, 0x73, 0x5f, 0x70, 0x6f
        /* <DEDUP_REMOVED lines=24> */
        /*0262*/ 	.byte	0x43, 0x3c, 0x38, 0x31, 0x39, 0x32, 0x3e, 0x3e, 0x3e, 0x3e, 0x5d, 0x00
	.type		__unnamed_2,@object
	.size		__unnamed_2,(__unnamed_3 - __unnamed_2)
__unnamed_2:
        /* <DEDUP_REMOVED lines=26> */
	.type		__unnamed_3,@object
	.size		__unnamed_3,(.L_3 - __unnamed_3)
__unnamed_3:
        /* <DEDUP_REMOVED lines=42> */
        /*06aa*/ 	.byte	0x3e, 0x3e, 0x3e, 0x3e, 0x5d, 0x00
.L_3:


//--------------------- .nv.shared._ZN7cutlass13device_kernelINS_4gemm6kernel13GemmUniversalIN4cute5tupleIJiiiiEEENS1_10collective13CollectiveMmaINS1_35MainloopSm100TmaUmmaWarpSpecializedILi7ELi2ELi2ENS5_IJNS4_1CILi1EEENSA_ILi8EEESB_EEEEENS5_IJNSA_ILi128EEENSA_ILi256EEENSA_ILi64EEEEEENS_12float_e5m2_tENS5_IJlSB_lEEESJ_SK_NS4_8TiledMMAINS4_8MMA_AtomIJNS4_10MMA_TraitsINS4_19SM100_MMA_F8F6F4_SSEJSJ_SJ_fSF_SG_NS4_17integral_constantINS4_4UMMA5MajorELSR_0EEESS_NSP_INSQ_7ScaleInELST_0EEESU_EEEEEENS4_6LayoutINS5_IJSB_SB_SB_EEENS5_IJNSA_ILi0EEESZ_SZ_EEEEENS5_IJNS4_10UnderscoreES12_S12_EEEEENS4_23SM90_TMA_LOAD_MULTICASTENS4_14ComposedLayoutINS4_7SwizzleILi2ELi4ELi3EEENS4_18smem_ptr_flag_bitsILi8EEENSX_INS5_IJSC_SH_EEENS5_IJSH_SB_EEEEEEEvNS4_8identityENS4_13SM90_TMA_LOADES1E_vS1F_EENS_8epilogue10collective18CollectiveEpilogueINS1I_23Sm100TmaWarpSpecializedILi4ELi2ELi64ELb0ELb0EEEJSI_NS5_IJNSX_ISF_SB_EENSX_ISH_SB_EEEEESJ_SK_SJ_SK_NS1I_6fusion15FusionCallbacksIS1M_NS1Q_17LinearCombinationISJ_fSJ_fLNS_15FloatRoundStyleE2EEESI_S1P_JEEENS4_5SM1004TMEM4LOAD26SM100_TMEM_LOAD_32dp32b64xES1G_S1E_NS4_39AutoVectorizingCopyWithAssumedAlignmentILi128EEENS4_14SM90_TMA_STOREES1E_S21_S21_EEEvvEEEEvNT_6ParamsE --------------------------
	.section	.nv.shared._ZN7cutlass13device_kernelINS_4gemm6kernel13GemmUniversalIN4cute5tupleIJiiiiEEENS1_10collective13CollectiveMmaINS1_35MainloopSm100TmaUmmaWarpSpecializedILi7ELi2ELi2ENS5_IJNS4_1CILi1EEENSA_ILi8EEESB_EEEEENS5_IJNSA_ILi128EEENSA_ILi256EEENSA_ILi64EEEEEENS_12float_e5m2_tENS5_IJlSB_lEEESJ_SK_NS4_8TiledMMAINS4_8MMA_AtomIJNS4_10MMA_TraitsINS4_19SM100_MMA_F8F6F4_SSEJSJ_SJ_fSF_SG_NS4_17integral_constantINS4_4UMMA5MajorELSR_0EEESS_NSP_INSQ_7ScaleInELST_0EEESU_EEEEEENS4_6LayoutINS5_IJSB_SB_SB_EEENS5_IJNSA_ILi0EEESZ_SZ_EEEEENS5_IJNS4_10UnderscoreES12_S12_EEEEENS4_23SM90_TMA_LOAD_MULTICASTENS4_14ComposedLayoutINS4_7SwizzleILi2ELi4ELi3EEENS4_18smem_ptr_flag_bitsILi8EEENSX_INS5_IJSC_SH_EEENS5_IJSH_SB_EEEEEEEvNS4_8identityENS4_13SM90_TMA_LOADES1E_vS1F_EENS_8epilogue10collective18CollectiveEpilogueINS1I_23Sm100TmaWarpSpecializedILi4ELi2ELi64ELb0ELb0EEEJSI_NS5_IJNSX_ISF_SB_EENSX_ISH_SB_EEEEESJ_SK_SJ_SK_NS1I_6fusion15FusionCallbacksIS1M_NS1Q_17LinearCombinationISJ_fSJ_fLNS_15FloatRoundStyleE2EEESI_S1P_JEEENS4_5SM1004TMEM4LOAD26SM100_TMEM_LOAD_32dp32b64xES1G_S1E_NS4_39AutoVectorizingCopyWithAssumedAlignmentILi128EEENS4_14SM90_TMA_STOREES1E_S21_S21_EEEvvEEEEvNT_6ParamsE,"aw",@nobits
	.sectionflags	@""
	.align	16
	.zero		1024


//--------------------- .nv.shared.reserved.0     --------------------------
	.section	.nv.shared.reserved.0,"aw",@nobits
	.weak		__nv_reservedSMEM_offset_0_alias
	.size		__nv_reservedSMEM_offset_0_alias, 0, 64
	.other		__nv_reservedSMEM_offset_0_alias,@"STO_CUDA_RESERVED_SHARED STV_DEFAULT"
__nv_reservedSMEM_offset_0_alias:
	.zero		0
.nv.shared.reserved.0:
	.zero		64
	.weak		__nv_reservedSMEM_tcgen05_partition
	.type		__nv_reservedSMEM_tcgen05_partition,@object
	.size		__nv_reservedSMEM_tcgen05_partition,(.L_0 - __nv_reservedSMEM_tcgen05_partition)
__nv_reservedSMEM_tcgen05_partition:
	.zero		32
.L_0:


//--------------------- .nv.global                --------------------------
	.section	.nv.global,"aw",@nobits
.nv.global:
	.type		_ZN40_INTERNAL_7db34934_4_k_cu_82888c9a_196414cute1_E,@object
	.size		_ZN40_INTERNAL_7db34934_4_k_cu_82888c9a_196414cute1_E,(_ZN40_INTERNAL_7db34934_4_k_cu_82888c9a_196414cuda3std3__45__cpo6cbeginE - _ZN40_INTERNAL_7db34934_4_k_cu_82888c9a_196414cute1_E)
_ZN40_INTERNAL_7db34934_4_k_cu_82888c9a_196414cute1_E:
	.zero		1
	.type		_ZN40_INTERNAL_7db34934_4_k_cu_82888c9a_196414cuda3std3__45__cpo6cbeginE,@object
	.size		_ZN40_INTERNAL_7db34934_4_k_cu_82888c9a_196414cuda3std3__45__cpo6cbeginE,(_ZN40_INTERNAL_7db34934_4_k_cu_82888c9a_196414cuda3std3__48in_placeE - _ZN40_INTERNAL_7db34934_4_k_cu_82888c9a_196414cuda3std3__45__cpo6cbeginE)
_ZN40_INTERNAL_7db34934_4_k_cu_82888c9a_196414cuda3std3__45__cpo6cbeginE:
	.zero		1
	.type		_ZN40_INTERNAL_7db34934_4_k_cu_82888c9a_196414cuda3std3__48in_placeE,@object
	.size		_ZN40_INTERNAL_7db34934_4_k_cu_82888c9a_196414cuda3std3__48in_placeE,(_ZN40_INTERNAL_7db34934_4_k_cu_82888c9a_196414cuda3std6ranges3__45__cpo9iter_moveE - _ZN40_INTERNAL_7db34934_4_k_cu_82888c9a_196414cuda3std3__48in_placeE)
_ZN40_INTERNAL_7db34934_4_k_cu_82888c9a_196414cuda3std3__48in_placeE:
	.zero		1
	.type		_ZN40_INTERNAL_7db34934_4_k_cu_82888c9a_196414cuda3std6ranges3__45__cpo9iter_moveE,@object
	.size		_ZN40_INTERNAL_7db34934_4_k_cu_82888c9a_196414cuda3std6ranges3__45__cpo9iter_moveE,(_ZN40_INTERNAL_7db34934_4_k_cu_82888c9a_196414cuda3std3__45__cpo5beginE - _ZN40_INTERNAL_7db34934_4_k_cu_82888c9a_196414cuda3std6ranges3__45__cpo9iter_moveE)
_ZN40_INTERNAL_7db34934_4_k_cu_82888c9a_196414cuda3std6ranges3__45__cpo9iter_moveE:
	.zero		1
	.type		_ZN40_INTERNAL_7db34934_4_k_cu_82888c9a_196414cuda3std3__45__cpo5beginE,@object
	.size		_ZN40_INTERNAL_7db34934_4_k_cu_82888c9a_196414cuda3std3__45__cpo5beginE,(_ZN40_INTERNAL_7db34934_4_k_cu_82888c9a_196414cuda3std3__442_GLOBAL__N__7db34934_4_k_cu_82888c9a_196416ignoreE - _ZN40_INTERNAL_7db34934_4_k_cu_82888c9a_196414cuda3std3__45__cpo5beginE)
_ZN40_INTERNAL_7db34934_4_k_cu_82888c9a_196414cuda3std3__45__cpo5beginE:
	.zero		1
	.type		_ZN40_INTERNAL_7db34934_4_k_cu_82888c9a_196414cuda3std3__442_GLOBAL__N__7db34934_4_k_cu_82888c9a_196416ignoreE,@object
	.size		_ZN40_INTERNAL_7db34934_4_k_cu_82888c9a_196414cuda3std3__442_GLOBAL__N__7db34934_4_k_cu_82888c9a_196416ignoreE,(_ZN40_INTERNAL_7db34934_4_k_cu_82888c9a_196414cute7productE - _ZN40_INTERNAL_7db34934_4_k_cu_82888c9a_196414cuda3std3__442_GLOBAL__N__7db34934_4_k_cu_82888c9a_196416ignoreE)
_ZN40_INTERNAL_7db34934_4_k_cu_82888c9a_196414cuda3std3__442_GLOBAL__N__7db34934_4_k_cu_82888c9a_196416ignoreE:
	.zero		1
	.type		_ZN40_INTERNAL_7db34934_4_k_cu_82888c9a_196414cute7productE,@object
	.size		_ZN40_INTERNAL_7db34934_4_k_cu_82888c9a_196414cute7productE,(_ZN40_INTERNAL_7db34934_4_k_cu_82888c9a_196414cuda3std3__45__cpo3endE - _ZN40_INTERNAL_7db34934_4_k_cu_82888c9a_196414cute7productE)
_ZN40_INTERNAL_7db34934_4_k_cu_82888c9a_196414cute7productE:
	.zero		1
	.type		_ZN40_INTERNAL_7db34934_4_k_cu_82888c9a_196414cuda3std3__45__cpo3endE,@object
	.size		_ZN40_INTERNAL_7db34934_4_k_cu_82888c9a_196414cuda3std3__45__cpo3endE,(_ZN40_INTERNAL_7db34934_4_k_cu_82888c9a_196414cuda3std3__419piecewise_constructE - _ZN40_INTERNAL_7db34934_4_k_cu_82888c9a_196414cuda3std3__45__cpo3endE)
_ZN40_INTERNAL_7db34934_4_k_cu_82888c9a_196414cuda3std3__45__cpo3endE:
	.zero		1
	.type		_ZN40_INTERNAL_7db34934_4_k_cu_82888c9a_196414cuda3std3__419piecewise_constructE,@object
	.size		_ZN40_INTERNAL_7db34934_4_k_cu_82888c9a_196414cuda3std3__419piecewise_constructE,(_ZN40_INTERNAL_7db34934_4_k_cu_82888c9a_196414cuda3std3__45__cpo4cendE - _ZN40_INTERNAL_7db34934_4_k_cu_82888c9a_196414cuda3std3__419piecewise_constructE)
_ZN40_INTERNAL_7db34934_4_k_cu_82888c9a_196414cuda3std3__419piecewise_constructE:
	.zero		1
	.type		_ZN40_INTERNAL_7db34934_4_k_cu_82888c9a_196414cuda3std3__45__cpo4cendE,@object
	.size		_ZN40_INTERNAL_7db34934_4_k_cu_82888c9a_196414cuda3std3__45__cpo4cendE,(_ZN40_INTERNAL_7db34934_4_k_cu_82888c9a_196414cuda3std6ranges3__45__cpo4swapE - _ZN40_INTERNAL_7db34934_4_k_cu_82888c9a_196414cuda3std3__45__cpo4cendE)
_ZN40_INTERNAL_7db34934_4_k_cu_82888c9a_196414cuda3std3__45__cpo4cendE:
	.zero		1
	.type		_ZN40_INTERNAL_7db34934_4_k_cu_82888c9a_196414cuda3std6ranges3__45__cpo4swapE,@object
	.size		_ZN40_INTERNAL_7db34934_4_k_cu_82888c9a_196414cuda3std6ranges3__45__cpo4swapE,(.L_11 - _ZN40_INTERNAL_7db34934_4_k_cu_82888c9a_196414cuda3std6ranges3__45__cpo4swapE)
_ZN40_INTERNAL_7db34934_4_k_cu_82888c9a_196414cuda3std6ranges3__45__cpo4swapE:
	.zero		1
.L_11:


//--------------------- .nv.constant0._ZN7cutlass13device_kernelINS_4gemm6kernel13GemmUniversalIN4cute5tupleIJiiiiEEENS1_10collective13CollectiveMmaINS1_35MainloopSm100TmaUmmaWarpSpecializedILi7ELi2ELi2ENS5_IJNS4_1CILi1EEENSA_ILi8EEESB_EEEEENS5_IJNSA_ILi128EEENSA_ILi256EEENSA_ILi64EEEEEENS_12float_e5m2_tENS5_IJlSB_lEEESJ_SK_NS4_8TiledMMAINS4_8MMA_AtomIJNS4_10MMA_TraitsINS4_19SM100_MMA_F8F6F4_SSEJSJ_SJ_fSF_SG_NS4_17integral_constantINS4_4UMMA5MajorELSR_0EEESS_NSP_INSQ_7ScaleInELST_0EEESU_EEEEEENS4_6LayoutINS5_IJSB_SB_SB_EEENS5_IJNSA_ILi0EEESZ_SZ_EEEEENS5_IJNS4_10UnderscoreES12_S12_EEEEENS4_23SM90_TMA_LOAD_MULTICASTENS4_14ComposedLayoutINS4_7SwizzleILi2ELi4ELi3EEENS4_18smem_ptr_flag_bitsILi8EEENSX_INS5_IJSC_SH_EEENS5_IJSH_SB_EEEEEEEvNS4_8identityENS4_13SM90_TMA_LOADES1E_vS1F_EENS_8epilogue10collective18CollectiveEpilogueINS1I_23Sm100TmaWarpSpecializedILi4ELi2ELi64ELb0ELb0EEEJSI_NS5_IJNSX_ISF_SB_EENSX_ISH_SB_EEEEESJ_SK_SJ_SK_NS1I_6fusion15FusionCallbacksIS1M_NS1Q_17LinearCombinationISJ_fSJ_fLNS_15FloatRoundStyleE2EEESI_S1P_JEEENS4_5SM1004TMEM4LOAD26SM100_TMEM_LOAD_32dp32b64xES1G_S1E_NS4_39AutoVectorizingCopyWithAssumedAlignmentILi128EEENS4_14SM90_TMA_STOREES1E_S21_S21_EEEvvEEEEvNT_6ParamsE --------------------------
	.section	.nv.constant0._ZN7cutlass13device_kernelINS_4gemm6kernel13GemmUniversalIN4cute5tupleIJiiiiEEENS1_10collective13CollectiveMmaINS1_35MainloopSm100TmaUmmaWarpSpecializedILi7ELi2ELi2ENS5_IJNS4_1CILi1EEENSA_ILi8EEESB_EEEEENS5_IJNSA_ILi128EEENSA_ILi256EEENSA_ILi64EEEEEENS_12float_e5m2_tENS5_IJlSB_lEEESJ_SK_NS4_8TiledMMAINS4_8MMA_AtomIJNS4_10MMA_TraitsINS4_19SM100_MMA_F8F6F4_SSEJSJ_SJ_fSF_SG_NS4_17integral_constantINS4_4UMMA5MajorELSR_0EEESS_NSP_INSQ_7ScaleInELST_0EEESU_EEEEEENS4_6LayoutINS5_IJSB_SB_SB_EEENS5_IJNSA_ILi0EEESZ_SZ_EEEEENS5_IJNS4_10UnderscoreES12_S12_EEEEENS4_23SM90_TMA_LOAD_MULTICASTENS4_14ComposedLayoutINS4_7SwizzleILi2ELi4ELi3EEENS4_18smem_ptr_flag_bitsILi8EEENSX_INS5_IJSC_SH_EEENS5_IJSH_SB_EEEEEEEvNS4_8identityENS4_13SM90_TMA_LOADES1E_vS1F_EENS_8epilogue10collective18CollectiveEpilogueINS1I_23Sm100TmaWarpSpecializedILi4ELi2ELi64ELb0ELb0EEEJSI_NS5_IJNSX_ISF_SB_EENSX_ISH_SB_EEEEESJ_SK_SJ_SK_NS1I_6fusion15FusionCallbacksIS1M_NS1Q_17LinearCombinationISJ_fSJ_fLNS_15FloatRoundStyleE2EEESI_S1P_JEEENS4_5SM1004TMEM4LOAD26SM100_TMEM_LOAD_32dp32b64xES1G_S1E_NS4_39AutoVectorizingCopyWithAssumedAlignmentILi128EEENS4_14SM90_TMA_STOREES1E_S21_S21_EEEvvEEEEvNT_6ParamsE,"a",@progbits
	.sectionflags	@""
	.align	4
.nv.constant0._ZN7cutlass13device_kernelINS_4gemm6kernel13GemmUniversalIN4cute5tupleIJiiiiEEENS1_10collective13CollectiveMmaINS1_35MainloopSm100TmaUmmaWarpSpecializedILi7ELi2ELi2ENS5_IJNS4_1CILi1EEENSA_ILi8EEESB_EEEEENS5_IJNSA_ILi128EEENSA_ILi256EEENSA_ILi64EEEEEENS_12float_e5m2_tENS5_IJlSB_lEEESJ_SK_NS4_8TiledMMAINS4_8MMA_AtomIJNS4_10MMA_TraitsINS4_19SM100_MMA_F8F6F4_SSEJSJ_SJ_fSF_SG_NS4_17integral_constantINS4_4UMMA5MajorELSR_0EEESS_NSP_INSQ_7ScaleInELST_0EEESU_EEEEEENS4_6LayoutINS5_IJSB_SB_SB_EEENS5_IJNSA_ILi0EEESZ_SZ_EEEEENS5_IJNS4_10UnderscoreES12_S12_EEEEENS4_23SM90_TMA_LOAD_MULTICASTENS4_14ComposedLayoutINS4_7SwizzleILi2ELi4ELi3EEENS4_18smem_ptr_flag_bitsILi8EEENSX_INS5_IJSC_SH_EEENS5_IJSH_SB_EEEEEEEvNS4_8identityENS4_13SM90_TMA_LOADES1E_vS1F_EENS_8epilogue10collective18CollectiveEpilogueINS1I_23Sm100TmaWarpSpecializedILi4ELi2ELi64ELb0ELb0EEEJSI_NS5_IJNSX_ISF_SB_EENSX_ISH_SB_EEEEESJ_SK_SJ_SK_NS1I_6fusion15FusionCallbacksIS1M_NS1Q_17LinearCombinationISJ_fSJ_fLNS_15FloatRoundStyleE2EEESI_S1P_JEEENS4_5SM1004TMEM4LOAD26SM100_TMEM_LOAD_32dp32b64xES1G_S1E_NS4_39AutoVectorizingCopyWithAssumedAlignmentILi128EEENS4_14SM90_TMA_STOREES1E_S21_S21_EEEvvEEEEvNT_6ParamsE:
	.zero		2944


//--------------------- SYMBOLS --------------------------

	.type		.nv.reservedSmem.offset0,@object
	.size		.nv.reservedSmem.offset0,0x4
	.type		.nv.reservedSmem.cap,@object
	.size		.nv.reservedSmem.cap,0x4
	.type		__assertfail,@function
